//
// Generated by NVIDIA NVVM Compiler
//
// Compiler Build ID: CL-36424714
// Cuda compilation tools, release 13.0, V13.0.88
// Based on NVVM 20.0.0
//

.version 9.0
.target sm_100
.address_size 64

	// .globl	linearreg_angle_batch_f32

.visible .entry linearreg_angle_batch_f32(
	.param .u64 .ptr .align 1 linearreg_angle_batch_f32_param_0,
	.param .u64 .ptr .align 1 linearreg_angle_batch_f32_param_1,
	.param .u64 .ptr .align 1 linearreg_angle_batch_f32_param_2,
	.param .u64 .ptr .align 1 linearreg_angle_batch_f32_param_3,
	.param .u32 linearreg_angle_batch_f32_param_4,
	.param .u32 linearreg_angle_batch_f32_param_5,
	.param .u64 .ptr .align 1 linearreg_angle_batch_f32_param_6,
	.param .u64 .ptr .align 1 linearreg_angle_batch_f32_param_7,
	.param .u64 .ptr .align 1 linearreg_angle_batch_f32_param_8,
	.param .u32 linearreg_angle_batch_f32_param_9,
	.param .u64 .ptr .align 1 linearreg_angle_batch_f32_param_10
)
{
	.reg .pred 	%p<12>;
	.reg .b32 	%r<23>;
	.reg .b32 	%f<30>;
	.reg .b64 	%rd<38>;
	.reg .b64 	%fd<17>;

	ld.param.u64 	%rd9, [linearreg_angle_batch_f32_param_1];
	ld.param.u64 	%rd10, [linearreg_angle_batch_f32_param_2];
	ld.param.u64 	%rd11, [linearreg_angle_batch_f32_param_3];
	ld.param.u32 	%r9, [linearreg_angle_batch_f32_param_4];
	ld.param.u32 	%r10, [linearreg_angle_batch_f32_param_5];
	ld.param.u64 	%rd12, [linearreg_angle_batch_f32_param_6];
	ld.param.u64 	%rd13, [linearreg_angle_batch_f32_param_7];
	ld.param.u64 	%rd14, [linearreg_angle_batch_f32_param_8];
	ld.param.u32 	%r11, [linearreg_angle_batch_f32_param_9];
	ld.param.u64 	%rd15, [linearreg_angle_batch_f32_param_10];
	mov.u32 	%r1, %ctaid.y;
	setp.ge.s32 	%p1, %r1, %r11;
	@%p1 bra 	$L__BB0_8;
	cvta.to.global.u64 	%rd16, %rd12;
	mul.wide.u32 	%rd17, %r1, 4;
	add.s64 	%rd18, %rd16, %rd17;
	ld.global.nc.u32 	%r12, [%rd18];
	cvt.u64.u32 	%rd1, %r12;
	setp.lt.s32 	%p2, %r12, 2;
	setp.gt.s32 	%p3, %r12, %r9;
	or.pred  	%p4, %p2, %p3;
	@%p4 bra 	$L__BB0_8;
	cvt.u32.u64 	%r13, %rd1;
	add.s32 	%r14, %r10, %r13;
	add.s32 	%r2, %r14, -1;
	cvta.to.global.u64 	%rd19, %rd13;
	add.s64 	%rd2, %rd19, %rd17;
	cvta.to.global.u64 	%rd21, %rd14;
	add.s64 	%rd22, %rd21, %rd17;
	ld.global.nc.f32 	%f1, [%rd22];
	mov.u32 	%r15, %ctaid.x;
	mov.u32 	%r3, %ntid.x;
	mov.u32 	%r16, %tid.x;
	mad.lo.s32 	%r22, %r15, %r3, %r16;
	setp.ge.s32 	%p5, %r22, %r9;
	@%p5 bra 	$L__BB0_8;
	cvta.to.global.u64 	%rd3, %rd10;
	cvta.to.global.u64 	%rd4, %rd9;
	cvta.to.global.u64 	%rd5, %rd11;
	ld.global.nc.f32 	%f4, [%rd2];
	cvt.f64.f32 	%fd4, %f4;
	neg.f64 	%fd1, %fd4;
	cvta.to.global.u64 	%rd6, %rd15;
	mul.lo.s32 	%r5, %r9, %r1;
	mov.u32 	%r17, %nctaid.x;
	mul.lo.s32 	%r6, %r17, %r3;
	cvt.rn.f64.u32 	%fd2, %r13;
	cvt.f64.f32 	%fd3, %f1;
$L__BB0_4:
	setp.lt.s32 	%p6, %r22, %r2;
	mov.f32 	%f29, 0f7FFFFFFF;
	@%p6 bra 	$L__BB0_7;
	cvt.s64.s32 	%rd7, %r22;
	mul.wide.s32 	%rd23, %r22, 4;
	add.s64 	%rd24, %rd5, %rd23;
	ld.global.nc.u32 	%r19, [%rd24+4];
	sub.s64 	%rd8, %rd7, %rd1;
	shl.b64 	%rd25, %rd8, 2;
	add.s64 	%rd26, %rd5, %rd25;
	ld.global.nc.u32 	%r20, [%rd26+4];
	setp.ne.s32 	%p7, %r19, %r20;
	@%p7 bra 	$L__BB0_7;
	shl.b64 	%rd27, %rd7, 3;
	add.s64 	%rd28, %rd4, %rd27;
	ld.global.nc.f64 	%fd5, [%rd28+8];
	shl.b64 	%rd29, %rd8, 3;
	add.s64 	%rd30, %rd4, %rd29;
	ld.global.nc.f64 	%fd6, [%rd30+8];
	sub.f64 	%fd7, %fd5, %fd6;
	add.s64 	%rd31, %rd3, %rd27;
	ld.global.nc.f64 	%fd8, [%rd31+8];
	add.s64 	%rd32, %rd3, %rd29;
	ld.global.nc.f64 	%fd9, [%rd32+8];
	sub.f64 	%fd10, %fd8, %fd9;
	cvt.rn.f64.s32 	%fd11, %r22;
	mul.f64 	%fd12, %fd7, %fd11;
	sub.f64 	%fd13, %fd12, %fd10;
	mul.f64 	%fd14, %fd7, %fd1;
	fma.rn.f64 	%fd15, %fd2, %fd13, %fd14;
	mul.f64 	%fd16, %fd15, %fd3;
	cvt.rn.f32.f64 	%f7, %fd16;
	abs.f32 	%f8, %f7;
	setp.gt.f32 	%p8, %f8, 0f3F800000;
	rcp.approx.ftz.f32 	%f9, %f8;
	selp.f32 	%f10, %f9, %f8, %p8;
	mul.f32 	%f11, %f10, %f10;
	fma.rn.f32 	%f12, %f11, 0f3B2090AA, 0fBC6BE14F;
	fma.rn.f32 	%f13, %f12, %f11, 0f3D23397E;
	fma.rn.f32 	%f14, %f13, %f11, 0fBD948A7A;
	fma.rn.f32 	%f15, %f14, %f11, 0f3DD76B21;
	fma.rn.f32 	%f16, %f15, %f11, 0fBE111E88;
	fma.rn.f32 	%f17, %f16, %f11, 0f3E4CAF60;
	fma.rn.f32 	%f18, %f17, %f11, 0fBEAAAA27;
	mul.f32 	%f19, %f11, %f18;
	fma.rn.f32 	%f20, %f19, %f10, %f10;
	neg.f32 	%f21, %f20;
	fma.rn.f32 	%f22, 0f3F6EE581, 0f3FD774EB, %f21;
	selp.f32 	%f23, %f22, %f20, %p8;
	setp.num.f32 	%p9, %f8, %f8;
	abs.f32 	%f24, %f23;
	neg.f32 	%f25, %f24;
	mov.b64 	%rd33, %fd16;
	shr.u64 	%rd34, %rd33, 63;
	and.b64  	%rd35, %rd34, 1;
	setp.eq.b64 	%p10, %rd35, 1;
	selp.f32 	%f26, %f25, %f24, %p10;
	selp.f32 	%f27, %f26, %f23, %p9;
	mul.f32 	%f29, %f27, 0f42652EE0;
$L__BB0_7:
	add.s32 	%r21, %r22, %r5;
	mul.wide.s32 	%rd36, %r21, 4;
	add.s64 	%rd37, %rd6, %rd36;
	st.global.f32 	[%rd37], %f29;
	add.s32 	%r22, %r22, %r6;
	setp.lt.s32 	%p11, %r22, %r9;
	@%p11 bra 	$L__BB0_4;
$L__BB0_8:
	ret;

}
	// .globl	linearreg_angle_many_series_one_param_f32
.visible .entry linearreg_angle_many_series_one_param_f32(
	.param .u64 .ptr .align 1 linearreg_angle_many_series_one_param_f32_param_0,
	.param .u64 .ptr .align 1 linearreg_angle_many_series_one_param_f32_param_1,
	.param .u32 linearreg_angle_many_series_one_param_f32_param_2,
	.param .u32 linearreg_angle_many_series_one_param_f32_param_3,
	.param .u32 linearreg_angle_many_series_one_param_f32_param_4,
	.param .f32 linearreg_angle_many_series_one_param_f32_param_5,
	.param .f32 linearreg_angle_many_series_one_param_f32_param_6,
	.param .u64 .ptr .align 1 linearreg_angle_many_series_one_param_f32_param_7
)
{
	.reg .pred 	%p<99>;
	.reg .b32 	%r<195>;
	.reg .b32 	%f<127>;
	.reg .b64 	%rd<160>;
	.reg .b64 	%fd<111>;

	ld.param.u64 	%rd5, [linearreg_angle_many_series_one_param_f32_param_0];
	ld.param.u32 	%r82, [linearreg_angle_many_series_one_param_f32_param_2];
	ld.param.u32 	%r83, [linearreg_angle_many_series_one_param_f32_param_3];
	ld.param.u32 	%r84, [linearreg_angle_many_series_one_param_f32_param_4];
	ld.param.f32 	%f21, [linearreg_angle_many_series_one_param_f32_param_5];
	ld.param.f32 	%f22, [linearreg_angle_many_series_one_param_f32_param_6];
	ld.param.u64 	%rd6, [linearreg_angle_many_series_one_param_f32_param_7];
	cvta.to.global.u64 	%rd1, %rd6;
	cvta.to.global.u64 	%rd2, %rd5;
	mov.u32 	%r85, %ntid.x;
	mov.u32 	%r86, %nctaid.x;
	mul.lo.s32 	%r1, %r85, %r86;
	cvt.rn.f64.s32 	%fd1, %r84;
	cvt.f64.f32 	%fd2, %f22;
	mov.u32 	%r87, %ctaid.x;
	mov.u32 	%r88, %tid.x;
	mad.lo.s32 	%r166, %r87, %r85, %r88;
	setp.ge.s32 	%p5, %r166, %r82;
	@%p5 bra 	$L__BB1_99;
	cvt.f64.f32 	%fd38, %f21;
	setp.gt.s32 	%p6, %r84, 1;
	setp.le.s32 	%p7, %r84, %r83;
	neg.f64 	%fd3, %fd38;
	and.pred  	%p8, %p6, %p7;
	@%p8 bra 	$L__BB1_16;
	setp.lt.s32 	%p88, %r83, 1;
	@%p88 bra 	$L__BB1_99;
	and.b32  	%r3, %r83, 7;
	add.s32 	%r4, %r3, -1;
	and.b32  	%r5, %r83, 3;
	and.b32  	%r6, %r83, 2147483640;
	and.b32  	%r7, %r83, 1;
	neg.s32 	%r8, %r6;
	shl.b32 	%r9, %r82, 3;
	mul.wide.s32 	%rd154, %r82, 4;
$L__BB1_4:
	setp.lt.u32 	%p89, %r83, 8;
	mov.b32 	%r170, 0;
	@%p89 bra 	$L__BB1_7;
	mov.u32 	%r167, %r166;
	mov.u32 	%r168, %r8;
$L__BB1_6:
	.pragma "nounroll";
	mul.wide.s32 	%rd136, %r167, 4;
	add.s64 	%rd137, %rd1, %rd136;
	mov.b32 	%r159, 2147483647;
	st.global.u32 	[%rd137], %r159;
	add.s64 	%rd139, %rd137, %rd154;
	st.global.u32 	[%rd139], %r159;
	add.s64 	%rd140, %rd139, %rd154;
	st.global.u32 	[%rd140], %r159;
	add.s64 	%rd141, %rd140, %rd154;
	st.global.u32 	[%rd141], %r159;
	add.s64 	%rd142, %rd141, %rd154;
	st.global.u32 	[%rd142], %r159;
	add.s64 	%rd143, %rd142, %rd154;
	st.global.u32 	[%rd143], %r159;
	add.s64 	%rd144, %rd143, %rd154;
	st.global.u32 	[%rd144], %r159;
	add.s64 	%rd145, %rd144, %rd154;
	st.global.u32 	[%rd145], %r159;
	add.s32 	%r168, %r168, 8;
	add.s32 	%r167, %r167, %r9;
	setp.ne.s32 	%p90, %r168, 0;
	mov.u32 	%r170, %r6;
	@%p90 bra 	$L__BB1_6;
$L__BB1_7:
	setp.eq.s32 	%p91, %r3, 0;
	@%p91 bra 	$L__BB1_15;
	setp.lt.u32 	%p92, %r4, 3;
	@%p92 bra 	$L__BB1_10;
	mad.lo.s32 	%r160, %r170, %r82, %r166;
	mul.wide.s32 	%rd146, %r160, 4;
	add.s64 	%rd147, %rd1, %rd146;
	mov.b32 	%r161, 2147483647;
	st.global.u32 	[%rd147], %r161;
	add.s64 	%rd149, %rd147, %rd154;
	st.global.u32 	[%rd149], %r161;
	add.s64 	%rd150, %rd149, %rd154;
	st.global.u32 	[%rd150], %r161;
	add.s64 	%rd151, %rd150, %rd154;
	st.global.u32 	[%rd151], %r161;
	add.s32 	%r170, %r170, 4;
$L__BB1_10:
	setp.eq.s32 	%p93, %r5, 0;
	@%p93 bra 	$L__BB1_15;
	setp.eq.s32 	%p94, %r5, 1;
	@%p94 bra 	$L__BB1_13;
	mad.lo.s32 	%r162, %r170, %r82, %r166;
	mul.wide.s32 	%rd152, %r162, 4;
	add.s64 	%rd153, %rd1, %rd152;
	mov.b32 	%r163, 2147483647;
	st.global.u32 	[%rd153], %r163;
	add.s64 	%rd155, %rd153, %rd154;
	st.global.u32 	[%rd155], %r163;
	add.s32 	%r170, %r170, 2;
$L__BB1_13:
	setp.eq.s32 	%p95, %r7, 0;
	@%p95 bra 	$L__BB1_15;
	mad.lo.s32 	%r164, %r170, %r82, %r166;
	mul.wide.s32 	%rd156, %r164, 4;
	add.s64 	%rd157, %rd1, %rd156;
	mov.b32 	%r165, 2147483647;
	st.global.u32 	[%rd157], %r165;
$L__BB1_15:
	add.s32 	%r166, %r166, %r1;
	setp.lt.s32 	%p96, %r166, %r82;
	@%p96 bra 	$L__BB1_4;
	bra.uni 	$L__BB1_99;
$L__BB1_16:
	setp.lt.s32 	%p9, %r83, 1;
	@%p9 bra 	$L__BB1_70;
	and.b32  	%r21, %r83, 7;
	and.b32  	%r22, %r83, 3;
	and.b32  	%r24, %r83, 2147483640;
	and.b32  	%r25, %r83, 1;
	mul.wide.s32 	%rd132, %r82, 4;
$L__BB1_18:
	ld.param.u64 	%rd159, [linearreg_angle_many_series_one_param_f32_param_1];
	cvta.to.global.u64 	%rd49, %rd159;
	mul.wide.s32 	%rd50, %r166, 4;
	add.s64 	%rd51, %rd49, %rd50;
	ld.global.nc.u32 	%r26, [%rd51];
	setp.le.u32 	%p43, %r83, %r26;
	@%p43 bra 	$L__BB1_37;
	sub.s32 	%r123, %r83, %r26;
	setp.lt.s32 	%p51, %r123, %r84;
	@%p51 bra 	$L__BB1_48;
	add.s32 	%r124, %r84, %r26;
	add.s32 	%r175, %r124, -1;
	setp.gt.s32 	%p52, %r175, 0;
	@%p52 bra 	$L__BB1_59;
$L__BB1_21:
	mov.f64 	%fd98, 0d0000000000000000;
	mov.b32 	%r174, 0;
	mov.f64 	%fd97, %fd98;
$L__BB1_22:
	add.s32 	%r32, %r174, %r26;
	mad.lo.s32 	%r137, %r32, %r82, %r166;
	mul.wide.s32 	%rd96, %r137, 4;
	add.s64 	%rd97, %rd2, %rd96;
	ld.global.nc.f32 	%f1, [%rd97];
	abs.f32 	%f72, %f1;
	setp.num.f32 	%p97, %f72, %f72;
	setp.nan.f32 	%p61, %f72, %f72;
	@%p61 bra 	$L__BB1_24;
	cvt.f64.f32 	%fd65, %f1;
	add.f64 	%fd97, %fd97, %fd65;
	cvt.rn.f64.s32 	%fd66, %r32;
	fma.rn.f64 	%fd98, %fd66, %fd65, %fd98;
	add.s32 	%r33, %r174, 1;
	add.s32 	%r138, %r84, -2;
	setp.eq.s32 	%p62, %r174, %r138;
	mov.u32 	%r174, %r33;
	@%p62 bra 	$L__BB1_24;
	bra.uni 	$L__BB1_22;
$L__BB1_24:
	setp.lt.s32 	%p63, %r175, %r83;
	@%p63 bra 	$L__BB1_25;
	bra.uni 	$L__BB1_36;
$L__BB1_25:
	mad.lo.s32 	%r139, %r175, %r82, %r166;
	mul.wide.s32 	%rd98, %r139, 4;
	add.s64 	%rd99, %rd2, %rd98;
	ld.global.nc.f32 	%f121, [%rd99];
$L__BB1_26:
	mov.f32 	%f3, %f121;
	mov.u32 	%r34, %r175;
	add.s32 	%r175, %r34, 1;
	setp.ge.s32 	%p64, %r175, %r83;
	@%p64 bra 	$L__BB1_28;
	mad.lo.s32 	%r140, %r175, %r82, %r166;
	mul.wide.s32 	%rd100, %r140, 4;
	add.s64 	%rd101, %rd2, %rd100;
	ld.global.nc.f32 	%f121, [%rd101];
$L__BB1_28:
	sub.s32 	%r141, %r34, %r84;
	add.s32 	%r36, %r141, 1;
	mad.lo.s32 	%r142, %r82, %r141, %r82;
	add.s32 	%r143, %r142, %r166;
	mul.wide.s32 	%rd102, %r143, 4;
	add.s64 	%rd103, %rd2, %rd102;
	ld.global.nc.f32 	%f6, [%rd103];
	abs.f32 	%f73, %f3;
	setp.num.f32 	%p65, %f73, %f73;
	and.pred  	%p66, %p97, %p65;
	abs.f32 	%f75, %f6;
	setp.num.f32 	%p67, %f75, %f75;
	and.pred  	%p68, %p66, %p67;
	@%p68 bra 	$L__BB1_34;
	setp.lt.s32 	%p69, %r84, 1;
	mov.f64 	%fd97, 0d0000000000000000;
	mov.f64 	%fd98, %fd97;
	@%p69 bra 	$L__BB1_33;
	mov.f64 	%fd98, 0d0000000000000000;
	mov.b32 	%r176, 0;
	mov.f64 	%fd97, %fd98;
$L__BB1_31:
	add.s32 	%r38, %r176, %r36;
	mad.lo.s32 	%r145, %r38, %r82, %r166;
	mul.wide.s32 	%rd104, %r145, 4;
	add.s64 	%rd105, %rd2, %rd104;
	ld.global.nc.f32 	%f7, [%rd105];
	abs.f32 	%f78, %f7;
	setp.nan.f32 	%p70, %f78, %f78;
	mov.f32 	%f123, 0f7FFFFFFF;
	@%p70 bra 	$L__BB1_35;
	cvt.f64.f32 	%fd69, %f7;
	add.f64 	%fd97, %fd97, %fd69;
	cvt.rn.f64.s32 	%fd70, %r38;
	fma.rn.f64 	%fd98, %fd70, %fd69, %fd98;
	add.s32 	%r176, %r176, 1;
	setp.ne.s32 	%p71, %r176, %r84;
	@%p71 bra 	$L__BB1_31;
$L__BB1_33:
	cvt.rn.f64.u32 	%fd71, %r34;
	mul.f64 	%fd72, %fd97, %fd71;
	sub.f64 	%fd73, %fd72, %fd98;
	mul.f64 	%fd74, %fd97, %fd3;
	fma.rn.f64 	%fd75, %fd1, %fd73, %fd74;
	mul.f64 	%fd76, %fd75, %fd2;
	cvt.rn.f32.f64 	%f79, %fd76;
	abs.f32 	%f80, %f79;
	setp.gt.f32 	%p72, %f80, 0f3F800000;
	rcp.approx.ftz.f32 	%f81, %f80;
	selp.f32 	%f82, %f81, %f80, %p72;
	mul.f32 	%f83, %f82, %f82;
	fma.rn.f32 	%f84, %f83, 0f3B2090AA, 0fBC6BE14F;
	fma.rn.f32 	%f85, %f84, %f83, 0f3D23397E;
	fma.rn.f32 	%f86, %f85, %f83, 0fBD948A7A;
	fma.rn.f32 	%f87, %f86, %f83, 0f3DD76B21;
	fma.rn.f32 	%f88, %f87, %f83, 0fBE111E88;
	fma.rn.f32 	%f89, %f88, %f83, 0f3E4CAF60;
	fma.rn.f32 	%f90, %f89, %f83, 0fBEAAAA27;
	mul.f32 	%f91, %f83, %f90;
	fma.rn.f32 	%f92, %f91, %f82, %f82;
	neg.f32 	%f93, %f92;
	fma.rn.f32 	%f94, 0f3F6EE581, 0f3FD774EB, %f93;
	selp.f32 	%f95, %f94, %f92, %p72;
	setp.num.f32 	%p73, %f80, %f80;
	abs.f32 	%f96, %f95;
	neg.f32 	%f97, %f96;
	mov.b64 	%rd106, %fd76;
	shr.u64 	%rd107, %rd106, 63;
	and.b64  	%rd108, %rd107, 1;
	setp.eq.b64 	%p74, %rd108, 1;
	selp.f32 	%f98, %f97, %f96, %p74;
	selp.f32 	%f99, %f98, %f95, %p73;
	mul.f32 	%f123, %f99, 0f42652EE0;
	bra.uni 	$L__BB1_35;
$L__BB1_34:
	cvt.f64.f32 	%fd77, %f3;
	add.f64 	%fd78, %fd97, %fd77;
	cvt.rn.f64.u32 	%fd79, %r34;
	fma.rn.f64 	%fd80, %fd77, %fd79, %fd98;
	mul.f64 	%fd81, %fd78, %fd79;
	sub.f64 	%fd82, %fd81, %fd80;
	mul.f64 	%fd83, %fd78, %fd3;
	fma.rn.f64 	%fd84, %fd1, %fd82, %fd83;
	mul.f64 	%fd85, %fd84, %fd2;
	cvt.rn.f32.f64 	%f100, %fd85;
	abs.f32 	%f101, %f100;
	setp.gt.f32 	%p75, %f101, 0f3F800000;
	rcp.approx.ftz.f32 	%f102, %f101;
	selp.f32 	%f103, %f102, %f101, %p75;
	mul.f32 	%f104, %f103, %f103;
	fma.rn.f32 	%f105, %f104, 0f3B2090AA, 0fBC6BE14F;
	fma.rn.f32 	%f106, %f105, %f104, 0f3D23397E;
	fma.rn.f32 	%f107, %f106, %f104, 0fBD948A7A;
	fma.rn.f32 	%f108, %f107, %f104, 0f3DD76B21;
	fma.rn.f32 	%f109, %f108, %f104, 0fBE111E88;
	fma.rn.f32 	%f110, %f109, %f104, 0f3E4CAF60;
	fma.rn.f32 	%f111, %f110, %f104, 0fBEAAAA27;
	mul.f32 	%f112, %f104, %f111;
	fma.rn.f32 	%f113, %f112, %f103, %f103;
	neg.f32 	%f114, %f113;
	fma.rn.f32 	%f115, 0f3F6EE581, 0f3FD774EB, %f114;
	selp.f32 	%f116, %f115, %f113, %p75;
	setp.num.f32 	%p76, %f101, %f101;
	abs.f32 	%f117, %f116;
	neg.f32 	%f118, %f117;
	mov.b64 	%rd109, %fd85;
	shr.u64 	%rd110, %rd109, 63;
	and.b64  	%rd111, %rd110, 1;
	setp.eq.b64 	%p77, %rd111, 1;
	selp.f32 	%f119, %f118, %f117, %p77;
	selp.f32 	%f120, %f119, %f116, %p76;
	mul.f32 	%f123, %f120, 0f42652EE0;
	cvt.f64.f32 	%fd86, %f6;
	sub.f64 	%fd97, %fd78, %fd86;
	cvt.rn.f64.s32 	%fd87, %r36;
	mul.f64 	%fd88, %fd87, %fd86;
	sub.f64 	%fd98, %fd80, %fd88;
$L__BB1_35:
	mad.lo.s32 	%r146, %r34, %r82, %r166;
	mul.wide.s32 	%rd112, %r146, 4;
	add.s64 	%rd113, %rd1, %rd112;
	st.global.f32 	[%rd113], %f123;
	setp.eq.s32 	%p79, %r175, %r83;
	mov.pred 	%p97, -1;
	@%p79 bra 	$L__BB1_36;
	bra.uni 	$L__BB1_26;
$L__BB1_36:
	add.s32 	%r166, %r166, %r1;
	setp.lt.s32 	%p87, %r166, %r82;
	@%p87 bra 	$L__BB1_18;
	bra.uni 	$L__BB1_99;
$L__BB1_37:
	setp.lt.u32 	%p44, %r83, 8;
	mov.b32 	%r180, 0;
	@%p44 bra 	$L__BB1_40;
	mov.b32 	%r178, 0;
$L__BB1_39:
	.pragma "nounroll";
	mad.lo.s32 	%r114, %r178, %r82, %r166;
	mul.wide.s32 	%rd52, %r114, 4;
	add.s64 	%rd53, %rd1, %rd52;
	mov.b32 	%r115, 2147483647;
	st.global.u32 	[%rd53], %r115;
	mul.wide.s32 	%rd54, %r82, 4;
	add.s64 	%rd55, %rd53, %rd54;
	st.global.u32 	[%rd55], %r115;
	add.s64 	%rd56, %rd55, %rd54;
	st.global.u32 	[%rd56], %r115;
	add.s64 	%rd57, %rd56, %rd54;
	st.global.u32 	[%rd57], %r115;
	add.s64 	%rd58, %rd57, %rd54;
	st.global.u32 	[%rd58], %r115;
	add.s64 	%rd59, %rd58, %rd54;
	st.global.u32 	[%rd59], %r115;
	add.s64 	%rd60, %rd59, %rd54;
	st.global.u32 	[%rd60], %r115;
	add.s64 	%rd61, %rd60, %rd54;
	st.global.u32 	[%rd61], %r115;
	add.s32 	%r178, %r178, 8;
	setp.eq.s32 	%p45, %r178, %r24;
	mov.u32 	%r180, %r24;
	@%p45 bra 	$L__BB1_40;
	bra.uni 	$L__BB1_39;
$L__BB1_40:
	setp.eq.s32 	%p46, %r21, 0;
	@%p46 bra 	$L__BB1_36;
	add.s32 	%r116, %r21, -1;
	setp.lt.u32 	%p47, %r116, 3;
	@%p47 bra 	$L__BB1_43;
	mad.lo.s32 	%r117, %r180, %r82, %r166;
	mul.wide.s32 	%rd62, %r117, 4;
	add.s64 	%rd63, %rd1, %rd62;
	mov.b32 	%r118, 2147483647;
	st.global.u32 	[%rd63], %r118;
	mul.wide.s32 	%rd64, %r82, 4;
	add.s64 	%rd65, %rd63, %rd64;
	st.global.u32 	[%rd65], %r118;
	add.s64 	%rd66, %rd65, %rd64;
	st.global.u32 	[%rd66], %r118;
	add.s64 	%rd67, %rd66, %rd64;
	st.global.u32 	[%rd67], %r118;
	add.s32 	%r180, %r180, 4;
$L__BB1_43:
	setp.eq.s32 	%p48, %r22, 0;
	@%p48 bra 	$L__BB1_36;
	setp.eq.s32 	%p49, %r22, 1;
	@%p49 bra 	$L__BB1_46;
	mad.lo.s32 	%r119, %r180, %r82, %r166;
	mul.wide.s32 	%rd68, %r119, 4;
	add.s64 	%rd69, %rd1, %rd68;
	mov.b32 	%r120, 2147483647;
	st.global.u32 	[%rd69], %r120;
	mul.wide.s32 	%rd70, %r82, 4;
	add.s64 	%rd71, %rd69, %rd70;
	st.global.u32 	[%rd71], %r120;
	add.s32 	%r180, %r180, 2;
$L__BB1_46:
	setp.eq.s32 	%p50, %r25, 0;
	@%p50 bra 	$L__BB1_36;
	mad.lo.s32 	%r121, %r180, %r82, %r166;
	mul.wide.s32 	%rd72, %r121, 4;
	add.s64 	%rd73, %rd1, %rd72;
	mov.b32 	%r122, 2147483647;
	st.global.u32 	[%rd73], %r122;
	bra.uni 	$L__BB1_36;
$L__BB1_48:
	setp.lt.u32 	%p80, %r83, 8;
	mov.b32 	%r183, 0;
	@%p80 bra 	$L__BB1_51;
	mov.b32 	%r177, 0;
$L__BB1_50:
	.pragma "nounroll";
	mad.lo.s32 	%r149, %r177, %r82, %r166;
	mul.wide.s32 	%rd114, %r149, 4;
	add.s64 	%rd115, %rd1, %rd114;
	mov.b32 	%r150, 2147483647;
	st.global.u32 	[%rd115], %r150;
	add.s64 	%rd117, %rd115, %rd132;
	st.global.u32 	[%rd117], %r150;
	add.s64 	%rd118, %rd117, %rd132;
	st.global.u32 	[%rd118], %r150;
	add.s64 	%rd119, %rd118, %rd132;
	st.global.u32 	[%rd119], %r150;
	add.s64 	%rd120, %rd119, %rd132;
	st.global.u32 	[%rd120], %r150;
	add.s64 	%rd121, %rd120, %rd132;
	st.global.u32 	[%rd121], %r150;
	add.s64 	%rd122, %rd121, %rd132;
	st.global.u32 	[%rd122], %r150;
	add.s64 	%rd123, %rd122, %rd132;
	st.global.u32 	[%rd123], %r150;
	add.s32 	%r177, %r177, 8;
	setp.eq.s32 	%p81, %r177, %r24;
	mov.u32 	%r183, %r24;
	@%p81 bra 	$L__BB1_51;
	bra.uni 	$L__BB1_50;
$L__BB1_51:
	setp.eq.s32 	%p82, %r21, 0;
	@%p82 bra 	$L__BB1_36;
	add.s32 	%r151, %r21, -1;
	setp.lt.u32 	%p83, %r151, 3;
	@%p83 bra 	$L__BB1_54;
	mad.lo.s32 	%r152, %r183, %r82, %r166;
	mul.wide.s32 	%rd124, %r152, 4;
	add.s64 	%rd125, %rd1, %rd124;
	mov.b32 	%r153, 2147483647;
	st.global.u32 	[%rd125], %r153;
	add.s64 	%rd127, %rd125, %rd132;
	st.global.u32 	[%rd127], %r153;
	add.s64 	%rd128, %rd127, %rd132;
	st.global.u32 	[%rd128], %r153;
	add.s64 	%rd129, %rd128, %rd132;
	st.global.u32 	[%rd129], %r153;
	add.s32 	%r183, %r183, 4;
$L__BB1_54:
	setp.eq.s32 	%p84, %r22, 0;
	@%p84 bra 	$L__BB1_36;
	setp.eq.s32 	%p85, %r22, 1;
	@%p85 bra 	$L__BB1_57;
	mad.lo.s32 	%r154, %r183, %r82, %r166;
	mul.wide.s32 	%rd130, %r154, 4;
	add.s64 	%rd131, %rd1, %rd130;
	mov.b32 	%r155, 2147483647;
	st.global.u32 	[%rd131], %r155;
	add.s64 	%rd133, %rd131, %rd132;
	st.global.u32 	[%rd133], %r155;
	add.s32 	%r183, %r183, 2;
$L__BB1_57:
	setp.eq.s32 	%p86, %r25, 0;
	@%p86 bra 	$L__BB1_36;
	mad.lo.s32 	%r156, %r183, %r82, %r166;
	mul.wide.s32 	%rd134, %r156, 4;
	add.s64 	%rd135, %rd1, %rd134;
	mov.b32 	%r157, 2147483647;
	st.global.u32 	[%rd135], %r157;
	bra.uni 	$L__BB1_36;
$L__BB1_59:
	setp.lt.u32 	%p53, %r175, 8;
	mov.b32 	%r186, 0;
	@%p53 bra 	$L__BB1_62;
	mov.b32 	%r173, 0;
$L__BB1_61:
	.pragma "nounroll";
	mad.lo.s32 	%r127, %r173, %r82, %r166;
	mul.wide.s32 	%rd74, %r127, 4;
	add.s64 	%rd75, %rd1, %rd74;
	mov.b32 	%r128, 2147483647;
	st.global.u32 	[%rd75], %r128;
	mul.wide.s32 	%rd76, %r82, 4;
	add.s64 	%rd77, %rd75, %rd76;
	st.global.u32 	[%rd77], %r128;
	add.s64 	%rd78, %rd77, %rd76;
	st.global.u32 	[%rd78], %r128;
	add.s64 	%rd79, %rd78, %rd76;
	st.global.u32 	[%rd79], %r128;
	add.s64 	%rd80, %rd79, %rd76;
	st.global.u32 	[%rd80], %r128;
	add.s64 	%rd81, %rd80, %rd76;
	st.global.u32 	[%rd81], %r128;
	add.s64 	%rd82, %rd81, %rd76;
	st.global.u32 	[%rd82], %r128;
	add.s64 	%rd83, %rd82, %rd76;
	st.global.u32 	[%rd83], %r128;
	add.s32 	%r173, %r173, 8;
	and.b32  	%r186, %r175, 2147483640;
	setp.eq.s32 	%p54, %r173, %r186;
	@%p54 bra 	$L__BB1_62;
	bra.uni 	$L__BB1_61;
$L__BB1_62:
	and.b32  	%r56, %r175, 7;
	setp.eq.s32 	%p55, %r56, 0;
	@%p55 bra 	$L__BB1_21;
	setp.lt.u32 	%p56, %r56, 4;
	@%p56 bra 	$L__BB1_65;
	mad.lo.s32 	%r129, %r186, %r82, %r166;
	mul.wide.s32 	%rd84, %r129, 4;
	add.s64 	%rd85, %rd1, %rd84;
	mov.b32 	%r130, 2147483647;
	st.global.u32 	[%rd85], %r130;
	mul.wide.s32 	%rd86, %r82, 4;
	add.s64 	%rd87, %rd85, %rd86;
	st.global.u32 	[%rd87], %r130;
	add.s64 	%rd88, %rd87, %rd86;
	st.global.u32 	[%rd88], %r130;
	add.s64 	%rd89, %rd88, %rd86;
	st.global.u32 	[%rd89], %r130;
	add.s32 	%r186, %r186, 4;
$L__BB1_65:
	and.b32  	%r59, %r175, 3;
	setp.eq.s32 	%p57, %r59, 0;
	@%p57 bra 	$L__BB1_21;
	setp.eq.s32 	%p58, %r59, 1;
	@%p58 bra 	$L__BB1_68;
	mad.lo.s32 	%r131, %r186, %r82, %r166;
	mul.wide.s32 	%rd90, %r131, 4;
	add.s64 	%rd91, %rd1, %rd90;
	mov.b32 	%r132, 2147483647;
	st.global.u32 	[%rd91], %r132;
	mul.wide.s32 	%rd92, %r82, 4;
	add.s64 	%rd93, %rd91, %rd92;
	st.global.u32 	[%rd93], %r132;
	add.s32 	%r186, %r186, 2;
$L__BB1_68:
	and.b32  	%r133, %r175, 1;
	setp.eq.b32 	%p59, %r133, 1;
	not.pred 	%p60, %p59;
	@%p60 bra 	$L__BB1_21;
	mad.lo.s32 	%r134, %r186, %r82, %r166;
	mul.wide.s32 	%rd94, %r134, 4;
	add.s64 	%rd95, %rd1, %rd94;
	mov.b32 	%r135, 2147483647;
	st.global.u32 	[%rd95], %r135;
	bra.uni 	$L__BB1_21;
$L__BB1_70:
	mul.wide.s32 	%rd28, %r82, 4;
$L__BB1_71:
	ld.param.u64 	%rd158, [linearreg_angle_many_series_one_param_f32_param_1];
	cvta.to.global.u64 	%rd7, %rd158;
	mul.wide.s32 	%rd8, %r166, 4;
	add.s64 	%rd9, %rd7, %rd8;
	ld.global.nc.u32 	%r89, [%rd9];
	setp.lt.s32 	%p10, %r89, 0;
	setp.le.s32 	%p11, %r83, %r89;
	sub.s32 	%r90, %r83, %r89;
	setp.lt.s32 	%p12, %r90, %r84;
	or.pred  	%p13, %p10, %p12;
	or.pred  	%p14, %p13, %p11;
	@%p14 bra 	$L__BB1_98;
	add.s32 	%r91, %r84, %r89;
	add.s32 	%r193, %r91, -1;
	setp.lt.s32 	%p15, %r193, 1;
	@%p15 bra 	$L__BB1_84;
	and.b32  	%r65, %r193, 7;
	setp.lt.u32 	%p16, %r193, 8;
	mov.b32 	%r189, 0;
	@%p16 bra 	$L__BB1_76;
	and.b32  	%r189, %r193, 2147483640;
	mov.b32 	%r192, 0;
$L__BB1_75:
	.pragma "nounroll";
	mad.lo.s32 	%r94, %r192, %r82, %r166;
	mul.wide.s32 	%rd10, %r94, 4;
	add.s64 	%rd11, %rd1, %rd10;
	mov.b32 	%r95, 2147483647;
	st.global.u32 	[%rd11], %r95;
	add.s64 	%rd13, %rd11, %rd28;
	st.global.u32 	[%rd13], %r95;
	add.s64 	%rd14, %rd13, %rd28;
	st.global.u32 	[%rd14], %r95;
	add.s64 	%rd15, %rd14, %rd28;
	st.global.u32 	[%rd15], %r95;
	add.s64 	%rd16, %rd15, %rd28;
	st.global.u32 	[%rd16], %r95;
	add.s64 	%rd17, %rd16, %rd28;
	st.global.u32 	[%rd17], %r95;
	add.s64 	%rd18, %rd17, %rd28;
	st.global.u32 	[%rd18], %r95;
	add.s64 	%rd19, %rd18, %rd28;
	st.global.u32 	[%rd19], %r95;
	add.s32 	%r192, %r192, 8;
	setp.eq.s32 	%p17, %r192, %r189;
	@%p17 bra 	$L__BB1_76;
	bra.uni 	$L__BB1_75;
$L__BB1_76:
	setp.eq.s32 	%p18, %r65, 0;
	@%p18 bra 	$L__BB1_84;
	and.b32  	%r68, %r193, 3;
	setp.lt.u32 	%p19, %r65, 4;
	@%p19 bra 	$L__BB1_79;
	mad.lo.s32 	%r96, %r189, %r82, %r166;
	mul.wide.s32 	%rd20, %r96, 4;
	add.s64 	%rd21, %rd1, %rd20;
	mov.b32 	%r97, 2147483647;
	st.global.u32 	[%rd21], %r97;
	add.s64 	%rd23, %rd21, %rd28;
	st.global.u32 	[%rd23], %r97;
	add.s64 	%rd24, %rd23, %rd28;
	st.global.u32 	[%rd24], %r97;
	add.s64 	%rd25, %rd24, %rd28;
	st.global.u32 	[%rd25], %r97;
	add.s32 	%r189, %r189, 4;
$L__BB1_79:
	setp.eq.s32 	%p20, %r68, 0;
	@%p20 bra 	$L__BB1_84;
	setp.eq.s32 	%p21, %r68, 1;
	@%p21 bra 	$L__BB1_82;
	mad.lo.s32 	%r98, %r189, %r82, %r166;
	mul.wide.s32 	%rd26, %r98, 4;
	add.s64 	%rd27, %rd1, %rd26;
	mov.b32 	%r99, 2147483647;
	st.global.u32 	[%rd27], %r99;
	add.s64 	%rd29, %rd27, %rd28;
	st.global.u32 	[%rd29], %r99;
	add.s32 	%r189, %r189, 2;
$L__BB1_82:
	and.b32  	%r100, %r193, 1;
	setp.eq.b32 	%p22, %r100, 1;
	not.pred 	%p23, %p22;
	@%p23 bra 	$L__BB1_84;
	mad.lo.s32 	%r101, %r189, %r82, %r166;
	mul.wide.s32 	%rd30, %r101, 4;
	add.s64 	%rd31, %rd1, %rd30;
	mov.b32 	%r102, 2147483647;
	st.global.u32 	[%rd31], %r102;
$L__BB1_84:
	mad.lo.s32 	%r103, %r89, %r82, %r166;
	mul.wide.s32 	%rd32, %r103, 4;
	add.s64 	%rd33, %rd2, %rd32;
	ld.global.nc.f32 	%f11, [%rd33];
	abs.f32 	%f23, %f11;
	setp.num.f32 	%p98, %f23, %f23;
	setp.nan.f32 	%p24, %f23, %f23;
	mov.f64 	%fd109, 0d0000000000000000;
	mov.f64 	%fd110, %fd109;
	@%p24 bra 	$L__BB1_86;
	cvt.f64.f32 	%fd40, %f11;
	add.f64 	%fd109, %fd40, 0d0000000000000000;
	cvt.rn.f64.u32 	%fd41, %r89;
	fma.rn.f64 	%fd110, %fd41, %fd40, 0d0000000000000000;
$L__BB1_86:
	mad.lo.s32 	%r104, %r193, %r82, %r166;
	mul.wide.s32 	%rd34, %r104, 4;
	add.s64 	%rd3, %rd2, %rd34;
	setp.ge.s32 	%p25, %r193, %r83;
	@%p25 bra 	$L__BB1_98;
	ld.global.nc.f32 	%f124, [%rd3];
$L__BB1_88:
	mov.f32 	%f13, %f124;
	mov.u32 	%r75, %r193;
	add.s32 	%r193, %r75, 1;
	setp.ge.s32 	%p26, %r193, %r83;
	@%p26 bra 	$L__BB1_90;
	mad.lo.s32 	%r105, %r193, %r82, %r166;
	mul.wide.s32 	%rd35, %r105, 4;
	add.s64 	%rd36, %rd2, %rd35;
	ld.global.nc.f32 	%f124, [%rd36];
$L__BB1_90:
	sub.s32 	%r106, %r75, %r84;
	add.s32 	%r77, %r106, 1;
	mad.lo.s32 	%r107, %r82, %r106, %r82;
	add.s32 	%r108, %r107, %r166;
	mul.wide.s32 	%rd37, %r108, 4;
	add.s64 	%rd38, %rd2, %rd37;
	ld.global.nc.f32 	%f16, [%rd38];
	abs.f32 	%f24, %f13;
	setp.num.f32 	%p27, %f24, %f24;
	and.pred  	%p28, %p98, %p27;
	abs.f32 	%f26, %f16;
	setp.num.f32 	%p29, %f26, %f26;
	and.pred  	%p30, %p28, %p29;
	@%p30 bra 	$L__BB1_96;
	setp.lt.s32 	%p31, %r84, 1;
	mov.f64 	%fd109, 0d0000000000000000;
	mov.f64 	%fd110, %fd109;
	@%p31 bra 	$L__BB1_95;
	mov.f64 	%fd110, 0d0000000000000000;
	mov.b32 	%r194, 0;
	mov.f64 	%fd109, %fd110;
$L__BB1_93:
	add.s32 	%r79, %r194, %r77;
	mad.lo.s32 	%r110, %r79, %r82, %r166;
	mul.wide.s32 	%rd39, %r110, 4;
	add.s64 	%rd40, %rd2, %rd39;
	ld.global.nc.f32 	%f17, [%rd40];
	abs.f32 	%f29, %f17;
	setp.nan.f32 	%p32, %f29, %f29;
	mov.f32 	%f126, 0f7FFFFFFF;
	@%p32 bra 	$L__BB1_97;
	cvt.f64.f32 	%fd44, %f17;
	add.f64 	%fd109, %fd109, %fd44;
	cvt.rn.f64.s32 	%fd45, %r79;
	fma.rn.f64 	%fd110, %fd45, %fd44, %fd110;
	add.s32 	%r194, %r194, 1;
	setp.ne.s32 	%p33, %r194, %r84;
	@%p33 bra 	$L__BB1_93;
$L__BB1_95:
	cvt.rn.f64.u32 	%fd46, %r75;
	mul.f64 	%fd47, %fd109, %fd46;
	sub.f64 	%fd48, %fd47, %fd110;
	mul.f64 	%fd49, %fd109, %fd3;
	fma.rn.f64 	%fd50, %fd1, %fd48, %fd49;
	mul.f64 	%fd51, %fd50, %fd2;
	cvt.rn.f32.f64 	%f30, %fd51;
	abs.f32 	%f31, %f30;
	setp.gt.f32 	%p34, %f31, 0f3F800000;
	rcp.approx.ftz.f32 	%f32, %f31;
	selp.f32 	%f33, %f32, %f31, %p34;
	mul.f32 	%f34, %f33, %f33;
	fma.rn.f32 	%f35, %f34, 0f3B2090AA, 0fBC6BE14F;
	fma.rn.f32 	%f36, %f35, %f34, 0f3D23397E;
	fma.rn.f32 	%f37, %f36, %f34, 0fBD948A7A;
	fma.rn.f32 	%f38, %f37, %f34, 0f3DD76B21;
	fma.rn.f32 	%f39, %f38, %f34, 0fBE111E88;
	fma.rn.f32 	%f40, %f39, %f34, 0f3E4CAF60;
	fma.rn.f32 	%f41, %f40, %f34, 0fBEAAAA27;
	mul.f32 	%f42, %f34, %f41;
	fma.rn.f32 	%f43, %f42, %f33, %f33;
	neg.f32 	%f44, %f43;
	fma.rn.f32 	%f45, 0f3F6EE581, 0f3FD774EB, %f44;
	selp.f32 	%f46, %f45, %f43, %p34;
	setp.num.f32 	%p35, %f31, %f31;
	abs.f32 	%f47, %f46;
	neg.f32 	%f48, %f47;
	mov.b64 	%rd41, %fd51;
	shr.u64 	%rd42, %rd41, 63;
	and.b64  	%rd43, %rd42, 1;
	setp.eq.b64 	%p36, %rd43, 1;
	selp.f32 	%f49, %f48, %f47, %p36;
	selp.f32 	%f50, %f49, %f46, %p35;
	mul.f32 	%f126, %f50, 0f42652EE0;
	bra.uni 	$L__BB1_97;
$L__BB1_96:
	cvt.f64.f32 	%fd52, %f13;
	add.f64 	%fd53, %fd109, %fd52;
	cvt.rn.f64.u32 	%fd54, %r75;
	fma.rn.f64 	%fd55, %fd52, %fd54, %fd110;
	mul.f64 	%fd56, %fd53, %fd54;
	sub.f64 	%fd57, %fd56, %fd55;
	mul.f64 	%fd58, %fd53, %fd3;
	fma.rn.f64 	%fd59, %fd1, %fd57, %fd58;
	mul.f64 	%fd60, %fd59, %fd2;
	cvt.rn.f32.f64 	%f51, %fd60;
	abs.f32 	%f52, %f51;
	setp.gt.f32 	%p37, %f52, 0f3F800000;
	rcp.approx.ftz.f32 	%f53, %f52;
	selp.f32 	%f54, %f53, %f52, %p37;
	mul.f32 	%f55, %f54, %f54;
	fma.rn.f32 	%f56, %f55, 0f3B2090AA, 0fBC6BE14F;
	fma.rn.f32 	%f57, %f56, %f55, 0f3D23397E;
	fma.rn.f32 	%f58, %f57, %f55, 0fBD948A7A;
	fma.rn.f32 	%f59, %f58, %f55, 0f3DD76B21;
	fma.rn.f32 	%f60, %f59, %f55, 0fBE111E88;
	fma.rn.f32 	%f61, %f60, %f55, 0f3E4CAF60;
	fma.rn.f32 	%f62, %f61, %f55, 0fBEAAAA27;
	mul.f32 	%f63, %f55, %f62;
	fma.rn.f32 	%f64, %f63, %f54, %f54;
	neg.f32 	%f65, %f64;
	fma.rn.f32 	%f66, 0f3F6EE581, 0f3FD774EB, %f65;
	selp.f32 	%f67, %f66, %f64, %p37;
	setp.num.f32 	%p38, %f52, %f52;
	abs.f32 	%f68, %f67;
	neg.f32 	%f69, %f68;
	mov.b64 	%rd44, %fd60;
	shr.u64 	%rd45, %rd44, 63;
	and.b64  	%rd46, %rd45, 1;
	setp.eq.b64 	%p39, %rd46, 1;
	selp.f32 	%f70, %f69, %f68, %p39;
	selp.f32 	%f71, %f70, %f67, %p38;
	mul.f32 	%f126, %f71, 0f42652EE0;
	cvt.f64.f32 	%fd61, %f16;
	sub.f64 	%fd109, %fd53, %fd61;
	cvt.rn.f64.s32 	%fd62, %r77;
	mul.f64 	%fd63, %fd62, %fd61;
	sub.f64 	%fd110, %fd55, %fd63;
$L__BB1_97:
	mad.lo.s32 	%r111, %r75, %r82, %r166;
	mul.wide.s32 	%rd47, %r111, 4;
	add.s64 	%rd48, %rd1, %rd47;
	st.global.f32 	[%rd48], %f126;
	setp.ne.s32 	%p41, %r193, %r83;
	mov.pred 	%p98, -1;
	@%p41 bra 	$L__BB1_88;
$L__BB1_98:
	add.s32 	%r166, %r166, %r1;
	setp.lt.s32 	%p42, %r166, %r82;
	@%p42 bra 	$L__BB1_71;
$L__BB1_99:
	ret;

}


// ===== COMPILED SASS (sm_100) =====

	.target	sm_100

	.elftype	@"ET_EXEC"


//--------------------- .note.nv.tkinfo           --------------------------
	.section	.note.nv.tkinfo,"",@"SHT_NOTE"
	.sectionflags	@"SHF_NOTE_NV_TKINFO"
	.tkinfo
        /*0018*/ 	.word	0x00000002
        /*0030*/ 	.string	""
        /*0030*/ 	.string	"ptxas"
        /*0030*/ 	.string	"Cuda compilation tools, release 13.0, V13.0.88"
        /*0030*/ 	.string	"Build cuda_13.0.r13.0/compiler.36424714_0"
        /*0030*/ 	.string	"-arch sm_100 -m 64 "



//--------------------- .note.nv.cuinfo           --------------------------
	.section	.note.nv.cuinfo,"",@"SHT_NOTE"
	.sectionflags	@"SHF_NOTE_NV_CUINFO"
        /*0018*/ 	.short	0x0002
        /*001a*/ 	.short	0x0064
        /*001c*/ 	.short	0x0082
	.zero		2


//--------------------- .nv.info                  --------------------------
	.section	.nv.info,"",@"SHT_CUDA_INFO"
	.align	4


	//----- nvinfo : EIATTR_REGCOUNT
	.align		4
        /*0000*/ 	.byte	0x04, 0x2f
        /*0002*/ 	.short	(.L_1 - .L_0)
	.align		4
.L_0:
        /*0004*/ 	.word	index@(linearreg_angle_batch_f32)
        /*0008*/ 	.word	0x00000020


	//----- nvinfo : EIATTR_FRAME_SIZE
	.align		4
.L_1:
        /*000c*/ 	.byte	0x04, 0x11
        /*000e*/ 	.short	(.L_3 - .L_2)
	.align		4
.L_2:
        /*0010*/ 	.word	index@(linearreg_angle_batch_f32)
        /*0014*/ 	.word	0x00000000


	//----- nvinfo : EIATTR_REGCOUNT
	.align		4
.L_3:
        /*0018*/ 	.byte	0x04, 0x2f
        /*001a*/ 	.short	(.L_5 - .L_4)
	.align		4
.L_4:
        /*001c*/ 	.word	index@(linearreg_angle_many_series_one_param_f32)
        /*0020*/ 	.word	0x00000020


	//----- nvinfo : EIATTR_FRAME_SIZE
	.align		4
.L_5:
        /*0024*/ 	.byte	0x04, 0x11
        /*0026*/ 	.short	(.L_7 - .L_6)
	.align		4
.L_6:
        /*0028*/ 	.word	index@(linearreg_angle_many_series_one_param_f32)
        /*002c*/ 	.word	0x00000000


	//----- nvinfo : EIATTR_MIN_STACK_SIZE
	.align		4
.L_7:
        /*0030*/ 	.byte	0x04, 0x12
        /*0032*/ 	.short	(.L_9 - .L_8)
	.align		4
.L_8:
        /*0034*/ 	.word	index@(linearreg_angle_many_series_one_param_f32)
        /*0038*/ 	.word	0x00000000


	//----- nvinfo : EIATTR_MIN_STACK_SIZE
	.align		4
.L_9:
        /*003c*/ 	.byte	0x04, 0x12
        /*003e*/ 	.short	(.L_11 - .L_10)
	.align		4
.L_10:
        /*0040*/ 	.word	index@(linearreg_angle_batch_f32)
        /*0044*/ 	.word	0x00000000
.L_11:


//--------------------- .nv.compat                --------------------------
	.section	.nv.compat,"",@"SHT_CUDA_COMPAT_INFO"
	.align	4
        /*0000*/ 	.byte	0x02, 0x09, 0x00, 0x00, 0x02, 0x02, 0x01, 0x00, 0x02, 0x05, 0x05, 0x00, 0x03, 0x07, 0x01, 0x01
        /*0010*/ 	.byte	0x02, 0x03, 0x00, 0x00, 0x02, 0x06, 0x01, 0x00, 0x04, 0x0b, 0x08, 0x00, 0x01, 0x00, 0x00, 0x00
        /*0020*/ 	.byte	0x00, 0x00, 0x00, 0x00


//--------------------- .nv.info.linearreg_angle_many_series_one_param_f32 --------------------------
	.section	.nv.info.linearreg_angle_many_series_one_param_f32,"",@"SHT_CUDA_INFO"
	.sectionflags	@""
	.align	4


	//----- nvinfo : EIATTR_CUDA_API_VERSION
	.align		4
        /*0000*/ 	.byte	0x04, 0x37
        /*0002*/ 	.short	(.L_13 - .L_12)
.L_12:
        /*0004*/ 	.word	0x00000082


	//----- nvinfo : EIATTR_KPARAM_INFO
	.align		4
.L_13:
        /*0008*/ 	.byte	0x04, 0x17
        /*000a*/ 	.short	(.L_15 - .L_14)
.L_14:
        /*000c*/ 	.word	0x00000000
        /*0010*/ 	.short	0x0007
        /*0012*/ 	.short	0x0028
        /*0014*/ 	.byte	0x00, 0xf5, 0x21, 0x00


	//----- nvinfo : EIATTR_KPARAM_INFO
	.align		4
.L_15:
        /*0018*/ 	.byte	0x04, 0x17
        /*001a*/ 	.short	(.L_17 - .L_16)
.L_16:
        /*001c*/ 	.word	0x00000000
        /*0020*/ 	.short	0x0006
        /*0022*/ 	.short	0x0020
        /*0024*/ 	.byte	0x00, 0xf0, 0x11, 0x00


	//----- nvinfo : EIATTR_KPARAM_INFO
	.align		4
.L_17:
        /*0028*/ 	.byte	0x04, 0x17
        /*002a*/ 	.short	(.L_19 - .L_18)
.L_18:
        /*002c*/ 	.word	0x00000000
        /*0030*/ 	.short	0x0005
        /*0032*/ 	.short	0x001c
        /*0034*/ 	.byte	0x00, 0xf0, 0x11, 0x00


	//----- nvinfo : EIATTR_KPARAM_INFO
	.align		4
.L_19:
        /*0038*/ 	.byte	0x04, 0x17
        /*003a*/ 	.short	(.L_21 - .L_20)
.L_20:
        /*003c*/ 	.word	0x00000000
        /*0040*/ 	.short	0x0004
        /*0042*/ 	.short	0x0018
        /*0044*/ 	.byte	0x00, 0xf0, 0x11, 0x00


	//----- nvinfo : EIATTR_KPARAM_INFO
	.align		4
.L_21:
        /*0048*/ 	.byte	0x04, 0x17
        /*004a*/ 	.short	(.L_23 - .L_22)
.L_22:
        /*004c*/ 	.word	0x00000000
        /*0050*/ 	.short	0x0003
        /*0052*/ 	.short	0x0014
        /*0054*/ 	.byte	0x00, 0xf0, 0x11, 0x00


	//----- nvinfo : EIATTR_KPARAM_INFO
	.align		4
.L_23:
        /*0058*/ 	.byte	0x04, 0x17
        /*005a*/ 	.short	(.L_25 - .L_24)
.L_24:
        /*005c*/ 	.word	0x00000000
        /*0060*/ 	.short	0x0002
        /*0062*/ 	.short	0x0010
        /*0064*/ 	.byte	0x00, 0xf0, 0x11, 0x00


	//----- nvinfo : EIATTR_KPARAM_INFO
	.align		4
.L_25:
        /*0068*/ 	.byte	0x04, 0x17
        /*006a*/ 	.short	(.L_27 - .L_26)
.L_26:
        /*006c*/ 	.word	0x00000000
        /*0070*/ 	.short	0x0001
        /*0072*/ 	.short	0x0008
        /*0074*/ 	.byte	0x00, 0xf5, 0x21, 0x00


	//----- nvinfo : EIATTR_KPARAM_INFO
	.align		4
.L_27:
        /*0078*/ 	.byte	0x04, 0x17
        /*007a*/ 	.short	(.L_29 - .L_28)
.L_28:
        /*007c*/ 	.word	0x00000000
        /*0080*/ 	.short	0x0000
        /*0082*/ 	.short	0x0000
        /*0084*/ 	.byte	0x00, 0xf5, 0x21, 0x00


	//----- nvinfo : EIATTR_SPARSE_MMA_MASK
	.align		4
.L_29:
        /*0088*/ 	.byte	0x03, 0x50
        /*008a*/ 	.short	0x0000


	//----- nvinfo : EIATTR_MAXREG_COUNT
	.align		4
        /*008c*/ 	.byte	0x03, 0x1b
        /*008e*/ 	.short	0x00ff


	//----- nvinfo : EIATTR_MERCURY_ISA_VERSION
	.align		4
        /*0090*/ 	.byte	0x03, 0x5f
        /*0092*/ 	.short	0x0101


	//----- nvinfo : EIATTR_VRC_CTA_INIT_COUNT
	.align		4
        /*0094*/ 	.byte	0x02, 0x4a
	.zero		1
	.zero		1


	//----- nvinfo : EIATTR_EXIT_INSTR_OFFSETS
	.align		4
        /*0098*/ 	.byte	0x04, 0x1c
        /*009a*/ 	.short	(.L_31 - .L_30)


	//   ....[0]....
.L_30:
        /*009c*/ 	.word	0x00000090


	//   ....[1]....
        /*00a0*/ 	.word	0x00000110


	//   ....[2]....
        /*00a4*/ 	.word	0x000005e0


	//   ....[3]....
        /*00a8*/ 	.word	0x00001e90


	//   ....[4]....
        /*00ac*/ 	.word	0x00002d40


	//----- nvinfo : EIATTR_CRS_STACK_SIZE
	.align		4
.L_31:
        /*00b0*/ 	.byte	0x04, 0x1e
        /*00b2*/ 	.short	(.L_33 - .L_32)
.L_32:
        /*00b4*/ 	.word	0x00000000


	//----- nvinfo : EIATTR_CBANK_PARAM_SIZE
	.align		4
.L_33:
        /*00b8*/ 	.byte	0x03, 0x19
        /*00ba*/ 	.short	0x0030


	//----- nvinfo : EIATTR_PARAM_CBANK
	.align		4
        /*00bc*/ 	.byte	0x04, 0x0a
        /*00be*/ 	.short	(.L_35 - .L_34)
	.align		4
.L_34:
        /*00c0*/ 	.word	index@(.nv.constant0.linearreg_angle_many_series_one_param_f32)
        /*00c4*/ 	.short	0x0380
        /*00c6*/ 	.short	0x0030


	//----- nvinfo : EIATTR_SW_WAR
	.align		4
.L_35:
        /*00c8*/ 	.byte	0x04, 0x36
        /*00ca*/ 	.short	(.L_37 - .L_36)
.L_36:
        /*00cc*/ 	.word	0x00000008
.L_37:


//--------------------- .nv.info.linearreg_angle_batch_f32 --------------------------
	.section	.nv.info.linearreg_angle_batch_f32,"",@"SHT_CUDA_INFO"
	.sectionflags	@""
	.align	4


	//----- nvinfo : EIATTR_CUDA_API_VERSION
	.align		4
        /*0000*/ 	.byte	0x04, 0x37
        /*0002*/ 	.short	(.L_39 - .L_38)
.L_38:
        /*0004*/ 	.word	0x00000082


	//----- nvinfo : EIATTR_KPARAM_INFO
	.align		4
.L_39:
        /*0008*/ 	.byte	0x04, 0x17
        /*000a*/ 	.short	(.L_41 - .L_40)
.L_40:
        /*000c*/ 	.word	0x00000000
        /*0010*/ 	.short	0x000a
        /*0012*/ 	.short	0x0048
        /*0014*/ 	.byte	0x00, 0xf5, 0x21, 0x00


	//----- nvinfo : EIATTR_KPARAM_INFO
	.align		4
.L_41:
        /*0018*/ 	.byte	0x04, 0x17
        /*001a*/ 	.short	(.L_43 - .L_42)
.L_42:
        /*001c*/ 	.word	0x00000000
        /*0020*/ 	.short	0x0009
        /*0022*/ 	.short	0x0040
        /*0024*/ 	.byte	0x00, 0xf0, 0x11, 0x00


	//----- nvinfo : EIATTR_KPARAM_INFO
	.align		4
.L_43:
        /*0028*/ 	.byte	0x04, 0x17
        /*002a*/ 	.short	(.L_45 - .L_44)
.L_44:
        /*002c*/ 	.word	0x00000000
        /*0030*/ 	.short	0x0008
        /*0032*/ 	.short	0x0038
        /*0034*/ 	.byte	0x00, 0xf5, 0x21, 0x00


	//----- nvinfo : EIATTR_KPARAM_INFO
	.align		4
.L_45:
        /*0038*/ 	.byte	0x04, 0x17
        /*003a*/ 	.short	(.L_47 - .L_46)
.L_46:
        /*003c*/ 	.word	0x00000000
        /*0040*/ 	.short	0x0007
        /*0042*/ 	.short	0x0030
        /*0044*/ 	.byte	0x00, 0xf5, 0x21, 0x00


	//----- nvinfo : EIATTR_KPARAM_INFO
	.align		4
.L_47:
        /*0048*/ 	.byte	0x04, 0x17
        /*004a*/ 	.short	(.L_49 - .L_48)
.L_48:
        /*004c*/ 	.word	0x00000000
        /*0050*/ 	.short	0x0006
        /*0052*/ 	.short	0x0028
        /*0054*/ 	.byte	0x00, 0xf5, 0x21, 0x00


	//----- nvinfo : EIATTR_KPARAM_INFO
	.align		4
.L_49:
        /*0058*/ 	.byte	0x04, 0x17
        /*005a*/ 	.short	(.L_51 - .L_50)
.L_50:
        /*005c*/ 	.word	0x00000000
        /*0060*/ 	.short	0x0005
        /*0062*/ 	.short	0x0024
        /*0064*/ 	.byte	0x00, 0xf0, 0x11, 0x00


	//----- nvinfo : EIATTR_KPARAM_INFO
	.align		4
.L_51:
        /*0068*/ 	.byte	0x04, 0x17
        /*006a*/ 	.short	(.L_53 - .L_52)
.L_52:
        /*006c*/ 	.word	0x00000000
        /*0070*/ 	.short	0x0004
        /*0072*/ 	.short	0x0020
        /*0074*/ 	.byte	0x00, 0xf0, 0x11, 0x00


	//----- nvinfo : EIATTR_KPARAM_INFO
	.align		4
.L_53:
        /*0078*/ 	.byte	0x04, 0x17
        /*007a*/ 	.short	(.L_55 - .L_54)
.L_54:
        /*007c*/ 	.word	0x00000000
        /*0080*/ 	.short	0x0003
        /*0082*/ 	.short	0x0018
        /*0084*/ 	.byte	0x00, 0xf5, 0x21, 0x00


	//----- nvinfo : EIATTR_KPARAM_INFO
	.align		4
.L_55:
        /*0088*/ 	.byte	0x04, 0x17
        /*008a*/ 	.short	(.L_57 - .L_56)
.L_56:
        /*008c*/ 	.word	0x00000000
        /*0090*/ 	.short	0x0002
        /*0092*/ 	.short	0x0010
        /*0094*/ 	.byte	0x00, 0xf5, 0x21, 0x00


	//----- nvinfo : EIATTR_KPARAM_INFO
	.align		4
.L_57:
        /*0098*/ 	.byte	0x04, 0x17
        /*009a*/ 	.short	(.L_59 - .L_58)
.L_58:
        /*009c*/ 	.word	0x00000000
        /*00a0*/ 	.short	0x0001
        /*00a2*/ 	.short	0x0008
        /*00a4*/ 	.byte	0x00, 0xf5, 0x21, 0x00


	//----- nvinfo : EIATTR_KPARAM_INFO
	.align		4
.L_59:
        /*00a8*/ 	.byte	0x04, 0x17
        /*00aa*/ 	.short	(.L_61 - .L_60)
.L_60:
        /*00ac*/ 	.word	0x00000000
        /*00b0*/ 	.short	0x0000
        /*00b2*/ 	.short	0x0000
        /*00b4*/ 	.byte	0x00, 0xf5, 0x21, 0x00


	//----- nvinfo : EIATTR_SPARSE_MMA_MASK
	.align		4
.L_61:
        /*00b8*/ 	.byte	0x03, 0x50
        /*00ba*/ 	.short	0x0000


	//----- nvinfo : EIATTR_MAXREG_COUNT
	.align		4
        /*00bc*/ 	.byte	0x03, 0x1b
        /*00be*/ 	.short	0x00ff


	//----- nvinfo : EIATTR_MERCURY_ISA_VERSION
	.align		4
        /*00c0*/ 	.byte	0x03, 0x5f
        /*00c2*/ 	.short	0x0101


	//----- nvinfo : EIATTR_VRC_CTA_INIT_COUNT
	.align		4
        /*00c4*/ 	.byte	0x02, 0x4a
	.zero		1
	.zero		1


	//----- nvinfo : EIATTR_EXIT_INSTR_OFFSETS
	.align		4
        /*00c8*/ 	.byte	0x04, 0x1c
        /*00ca*/ 	.short	(.L_63 - .L_62)


	//   ....[0]....
.L_62:
        /*00cc*/ 	.word	0x00000040


	//   ....[1]....
        /*00d0*/ 	.word	0x000000c0


	//   ....[2]....
        /*00d4*/ 	.word	0x00000120


	//   ....[3]....
        /*00d8*/ 	.word	0x000006a0


	//----- nvinfo : EIATTR_CRS_STACK_SIZE
	.align		4
.L_63:
        /*00dc*/ 	.byte	0x04, 0x1e
        /*00de*/ 	.short	(.L_65 - .L_64)
.L_64:
        /*00e0*/ 	.word	0x00000000


	//----- nvinfo : EIATTR_CBANK_PARAM_SIZE
	.align		4
.L_65:
        /*00e4*/ 	.byte	0x03, 0x19
        /*00e6*/ 	.short	0x0050


	//----- nvinfo : EIATTR_PARAM_CBANK
	.align		4
        /*00e8*/ 	.byte	0x04, 0x0a
        /*00ea*/ 	.short	(.L_67 - .L_66)
	.align		4
.L_66:
        /*00ec*/ 	.word	index@(.nv.constant0.linearreg_angle_batch_f32)
        /*00f0*/ 	.short	0x0380
        /*00f2*/ 	.short	0x0050


	//----- nvinfo : EIATTR_SW_WAR
	.align		4
.L_67:
        /*00f4*/ 	.byte	0x04, 0x36
        /*00f6*/ 	.short	(.L_69 - .L_68)
.L_68:
        /*00f8*/ 	.word	0x00000008
.L_69:


//--------------------- .nv.callgraph             --------------------------
	.section	.nv.callgraph,"",@"SHT_CUDA_CALLGRAPH"
	.align	4
	.sectionentsize	8
	.align		4
        /*0000*/ 	.word	0x00000000
	.align		4
        /*0004*/ 	.word	0xffffffff
	.align		4
        /*0008*/ 	.word	0x00000000
	.align		4
        /*000c*/ 	.word	0xfffffffe
	.align		4
        /*0010*/ 	.word	0x00000000
	.align		4
        /*0014*/ 	.word	0xfffffffd
	.align		4
        /*0018*/ 	.word	0x00000000
	.align		4
        /*001c*/ 	.word	0xfffffffc


//--------------------- .text.linearreg_angle_many_series_one_param_f32 --------------------------
	.section	.text.linearreg_angle_many_series_one_param_f32,"ax",@progbits
	.align	128
        .global         linearreg_angle_many_series_one_param_f32
        .type           linearreg_angle_many_series_one_param_f32,@function
        .size           linearreg_angle_many_series_one_param_f32,(.L_x_63 - linearreg_angle_many_series_one_param_f32)
        .other          linearreg_angle_many_series_one_param_f32,@"STO_CUDA_ENTRY STV_DEFAULT"
linearreg_angle_many_series_one_param_f32:
.text.linearreg_angle_many_series_one_param_f32:
[----:B------:R-:W-:Y:S01]  /*0000*/  LDC R1, c[0x0][0x37c] ;  /* 0x0000df00ff017b82 */ /* 0x000fe20000000800 */
[----:B------:R-:W0:Y:S01]  /*0010*/  S2R R0, SR_CTAID.X ;  /* 0x0000000000007919 */ /* 0x000e220000002500 */
[----:B------:R-:W0:Y:S01]  /*0020*/  LDCU UR5, c[0x0][0x360] ;  /* 0x00006c00ff0577ac */ /* 0x000e220008000800 */
[----:B------:R-:W0:Y:S01]  /*0030*/  S2R R3, SR_TID.X ;  /* 0x0000000000037919 */ /* 0x000e220000002100 */
[----:B------:R-:W1:Y:S01]  /*0040*/  LDCU UR6, c[0x0][0x390] ;  /* 0x00007200ff0677ac */ /* 0x000e620008000800 */
[----:B------:R-:W2:Y:S01]  /*0050*/  LDCU UR4, c[0x0][0x370] ;  /* 0x00006e00ff0477ac */ /* 0x000ea20008000800 */
[----:B0-----:R-:W-:Y:S01]  /*0060*/  IMAD R0, R0, UR5, R3 ;  /* 0x0000000500007c24 */ /* 0x001fe2000f8e0203 */
[----:B--2---:R-:W-:-:S04]  /*0070*/  UIMAD UR5, UR5, UR4, URZ ;  /* 0x00000004050572a4 */ /* 0x004fc8000f8e02ff */
[----:B-1----:R-:W-:-:S13]  /*0080*/  ISETP.GE.AND P0, PT, R0, UR6, PT ;  /* 0x0000000600007c0c */ /* 0x002fda000bf06270 */
[----:B------:R-:W-:Y:S05]  /*0090*/  @P0 EXIT ;  /* 0x000000000000094d */ /* 0x000fea0003800000 */
[----:B------:R-:W0:Y:S01]  /*00a0*/  LDC R8, c[0x0][0x398] ;  /* 0x0000e600ff087b82 */ /* 0x000e220000000800 */
[----:B------:R-:W1:Y:S07]  /*00b0*/  LDCU.64 UR6, c[0x0][0x358] ;  /* 0x00006b00ff0677ac */ /* 0x000e6e0008000a00 */
[----:B------:R-:W2:Y:S01]  /*00c0*/  LDC R5, c[0x0][0x394] ;  /* 0x0000e500ff057b82 */ /* 0x000ea20000000800 */
[C---:B0-----:R-:W-:Y:S02]  /*00d0*/  ISETP.GT.AND P1, PT, R8.reuse, 0x1, PT ;  /* 0x000000010800780c */ /* 0x041fe40003f24270 */
[----:B--2---:R-:W-:-:S13]  /*00e0*/  ISETP.GT.AND P0, PT, R8, R5, PT ;  /* 0x000000050800720c */ /* 0x004fda0003f04270 */
[----:B-1----:R-:W-:Y:S05]  /*00f0*/  @!P0 BRA P1, `(.L_x_0) ;  /* 0x00000004003c8947 */ /* 0x002fea0000800000 */
[----:B------:R-:W-:-:S13]  /*0100*/  ISETP.GE.AND P0, PT, R5, 0x1, PT ;  /* 0x000000010500780c */ /* 0x000fda0003f06270 */
[----:B------:R-:W-:Y:S05]  /*0110*/  @!P0 EXIT ;  /* 0x000000000000894d */ /* 0x000fea0003800000 */
[C---:B------:R-:W-:Y:S02]  /*0120*/  LOP3.LUT R24, R5.reuse, 0x7, RZ, 0xc0, !PT ;  /* 0x0000000705187812 */ /* 0x040fe400078ec0ff */
[----:B------:R-:W-:Y:S02]  /*0130*/  LOP3.LUT R3, R5, 0x3, RZ, 0xc0, !PT ;  /* 0x0000000305037812 */ /* 0x000fe400078ec0ff */
[----:B------:R-:W-:-:S04]  /*0140*/  IADD3 R2, PT, PT, R24, -0x1, RZ ;  /* 0xffffffff18027810 */ /* 0x000fc80007ffe0ff */
[----:B------:R-:W-:Y:S02]  /*0150*/  ISETP.GE.U32.AND P0, PT, R2, 0x3, PT ;  /* 0x000000030200780c */ /* 0x000fe40003f06070 */
[----:B------:R-:W-:-:S04]  /*0160*/  LOP3.LUT R2, R5, 0x7ffffff8, RZ, 0xc0, !PT ;  /* 0x7ffffff805027812 */ /* 0x000fc800078ec0ff */
[----:B------:R-:W-:-:S07]  /*0170*/  IADD3 R4, PT, PT, -R2, RZ, RZ ;  /* 0x000000ff02047210 */ /* 0x000fce0007ffe1ff */
.L_x_6:
[----:B0-----:R-:W0:Y:S01]  /*0180*/  LDC R25, c[0x0][0x394] ;  /* 0x0000e500ff197b82 */ /* 0x001e220000000800 */
[----:B------:R-:W-:Y:S01]  /*0190*/  IMAD.MOV.U32 R5, RZ, RZ, RZ ;  /* 0x000000ffff057224 */ /* 0x000fe200078e00ff */
[----:B0-----:R-:W-:-:S13]  /*01a0*/  ISETP.GE.U32.AND P1, PT, R25, 0x8, PT ;  /* 0x000000081900780c */ /* 0x001fda0003f26070 */
[----:B-12---:R-:W-:Y:S05]  /*01b0*/  @!P1 BRA `(.L_x_1) ;  /* 0x0000000000689947 */ /* 0x006fea0003800000 */
[----:B------:R-:W0:Y:S01]  /*01c0*/  LDC R29, c[0x0][0x390] ;  /* 0x0000e400ff1d7b82 */ /* 0x000e220000000800 */
[----:B------:R-:W-:Y:S02]  /*01d0*/  MOV R5, R0 ;  /* 0x0000000000057202 */ /* 0x000fe40000000f00 */
[----:B------:R-:W-:-:S05]  /*01e0*/  MOV R26, R4 ;  /* 0x00000004001a7202 */ /* 0x000fca0000000f00 */
[----:B------:R-:W1:Y:S02]  /*01f0*/  LDC.64 R6, c[0x0][0x3a8] ;  /* 0x0000ea00ff067b82 */ /* 0x000e640000000a00 */
.L_x_2:
[----:B-12---:R-:W-:Y:S01]  /*0200*/  IMAD.WIDE R20, R5, 0x4, R6 ;  /* 0x0000000405147825 */ /* 0x006fe200078e0206 */
[----:B------:R-:W-:Y:S02]  /*0210*/  IADD3 R26, PT, PT, R26, 0x8, RZ ;  /* 0x000000081a1a7810 */ /* 0x000fe40007ffe0ff */
[C---:B0-----:R-:W-:Y:S01]  /*0220*/  LEA R5, R29.reuse, R5, 0x3 ;  /* 0x000000051d057211 */ /* 0x041fe200078e18ff */
[----:B------:R-:W-:Y:S01]  /*0230*/  IMAD.MOV.U32 R27, RZ, RZ, 0x7fffffff ;  /* 0x7fffffffff1b7424 */ /* 0x000fe200078e00ff */
[----:B------:R-:W-:Y:S01]  /*0240*/  ISETP.NE.AND P1, PT, R26, RZ, PT ;  /* 0x000000ff1a00720c */ /* 0x000fe20003f25270 */
[----:B------:R-:W-:-:S03]  /*0250*/  IMAD.WIDE R14, R29, 0x4, R20 ;  /* 0x000000041d0e7825 */ /* 0x000fc600078e0214 */
[----:B------:R2:W-:Y:S01]  /*0260*/  STG.E desc[UR6][R20.64], R27 ;  /* 0x0000001b14007986 */ /* 0x0005e2000c101906 */
[----:B------:R-:W-:-:S03]  /*0270*/  IMAD.WIDE R16, R29, 0x4, R14 ;  /* 0x000000041d107825 */ /* 0x000fc600078e020e */
[----:B------:R2:W-:Y:S04]  /*0280*/  STG.E desc[UR6][R14.64], R27 ;  /* 0x0000001b0e007986 */ /* 0x0005e8000c101906 */
[----:B------:R2:W-:Y:S01]  /*0290*/  STG.E desc[UR6][R16.64], R27 ;  /* 0x0000001b10007986 */ /* 0x0005e2000c101906 */
[----:B------:R-:W-:-:S05]  /*02a0*/  IMAD.WIDE R8, R29, 0x4, R16 ;  /* 0x000000041d087825 */ /* 0x000fca00078e0210 */
        /* <DEDUP_REMOVED lines=9> */
[----:B------:R-:W-:Y:S05]  /*0340*/  @P1 BRA `(.L_x_2) ;  /* 0xfffffffc00ac1947 */ /* 0x000fea000383ffff */
[----:B------:R-:W-:-:S07]  /*0350*/  IMAD.MOV.U32 R5, RZ, RZ, R2 ;  /* 0x000000ffff057224 */ /* 0x000fce00078e0002 */
.L_x_1:
[----:B------:R-:W-:-:S13]  /*0360*/  ISETP.NE.AND P1, PT, R24, RZ, PT ;  /* 0x000000ff1800720c */ /* 0x000fda0003f25270 */
[----:B------:R-:W-:Y:S05]  /*0370*/  @!P1 BRA `(.L_x_3) ;  /* 0x0000000000889947 */ /* 0x000fea0003800000 */
[----:B------:R-:W-:Y:S01]  /*0380*/  ISETP.NE.AND P1, PT, R3, RZ, PT ;  /* 0x000000ff0300720c */ /* 0x000fe20003f25270 */
[----:B------:R-:W-:-:S12]  /*0390*/  @!P0 BRA `(.L_x_4) ;  /* 0x0000000000348947 */ /* 0x000fd80003800000 */
[----:B--2---:R-:W0:Y:S01]  /*03a0*/  LDC R13, c[0x0][0x390] ;  /* 0x0000e400ff0d7b82 */ /* 0x004e220000000800 */
[----:B------:R-:W-:-:S07]  /*03b0*/  MOV R15, 0x7fffffff ;  /* 0x7fffffff000f7802 */ /* 0x000fce0000000f00 */
[----:B------:R-:W1:Y:S01]  /*03c0*/  LDC.64 R6, c[0x0][0x3a8] ;  /* 0x0000ea00ff067b82 */ /* 0x000e620000000a00 */
[C---:B0-----:R-:W-:Y:S01]  /*03d0*/  IMAD R9, R5.reuse, R13, R0 ;  /* 0x0000000d05097224 */ /* 0x041fe200078e0200 */
[----:B------:R-:W-:-:S03]  /*03e0*/  IADD3 R5, PT, PT, R5, 0x4, RZ ;  /* 0x0000000405057810 */ /* 0x000fc60007ffe0ff */
[----:B-1----:R-:W-:-:S05]  /*03f0*/  IMAD.WIDE R6, R9, 0x4, R6 ;  /* 0x0000000409067825 */ /* 0x002fca00078e0206 */
[----:B------:R0:W-:Y:S01]  /*0400*/  STG.E desc[UR6][R6.64], R15 ;  /* 0x0000000f06007986 */ /* 0x0001e2000c101906 */
[----:B------:R-:W-:-:S05]  /*0410*/  IMAD.WIDE R8, R13, 0x4, R6 ;  /* 0x000000040d087825 */ /* 0x000fca00078e0206 */
[----:B------:R0:W-:Y:S01]  /*0420*/  STG.E desc[UR6][R8.64], R15 ;  /* 0x0000000f08007986 */ /* 0x0001e2000c101906 */
[----:B------:R-:W-:-:S05]  /*0430*/  IMAD.WIDE R10, R13, 0x4, R8 ;  /* 0x000000040d0a7825 */ /* 0x000fca00078e0208 */
[----:B------:R0:W-:Y:S01]  /*0440*/  STG.E desc[UR6][R10.64], R15 ;  /* 0x0000000f0a007986 */ /* 0x0001e2000c101906 */
[----:B------:R-:W-:-:S05]  /*0450*/  IMAD.WIDE R12, R13, 0x4, R10 ;  /* 0x000000040d0c7825 */ /* 0x000fca00078e020a */
[----:B------:R0:W-:Y:S02]  /*0460*/  STG.E desc[UR6][R12.64], R15 ;  /* 0x0000000f0c007986 */ /* 0x0001e4000c101906 */
.L_x_4:
[----:B------:R-:W-:Y:S05]  /*0470*/  @!P1 BRA `(.L_x_3) ;  /* 0x0000000000489947 */ /* 0x000fea0003800000 */
[----:B------:R-:W-:Y:S02]  /*0480*/  LOP3.LUT P2, RZ, R25, 0x1, RZ, 0xc0, !PT ;  /* 0x0000000119ff7812 */ /* 0x000fe4000784c0ff */
[----:B------:R-:W-:-:S11]  /*0490*/  ISETP.NE.AND P1, PT, R3, 0x1, PT ;  /* 0x000000010300780c */ /* 0x000fd60003f25270 */
[----:B0-2---:R-:W0:Y:S08]  /*04a0*/  @P2 LDC R12, c[0x0][0x390] ;  /* 0x0000e400ff0c2b82 */ /* 0x005e300000000800 */
[----:B------:R-:W1:Y:S01]  /*04b0*/  @P2 LDC.64 R6, c[0x0][0x3a8] ;  /* 0x0000ea00ff062b82 */ /* 0x000e620000000a00 */
[----:B------:R-:W-:Y:S05]  /*04c0*/  @!P1 BRA `(.L_x_5) ;  /* 0x0000000000249947 */ /* 0x000fea0003800000 */
[----:B------:R-:W2:Y:S08]  /*04d0*/  LDC R11, c[0x0][0x390] ;  /* 0x0000e400ff0b7b82 */ /* 0x000eb00000000800 */
[----:B------:R-:W3:Y:S01]  /*04e0*/  LDC.64 R8, c[0x0][0x3a8] ;  /* 0x0000ea00ff087b82 */ /* 0x000ee20000000a00 */
[C---:B--2---:R-:W-:Y:S01]  /*04f0*/  IMAD R13, R5.reuse, R11, R0 ;  /* 0x0000000b050d7224 */ /* 0x044fe200078e0200 */
[----:B------:R-:W-:-:S03]  /*0500*/  IADD3 R5, PT, PT, R5, 0x2, RZ ;  /* 0x0000000205057810 */ /* 0x000fc60007ffe0ff */
[----:B---3--:R-:W-:-:S04]  /*0510*/  IMAD.WIDE R8, R13, 0x4, R8 ;  /* 0x000000040d087825 */ /* 0x008fc800078e0208 */
[----:B------:R-:W-:Y:S02]  /*0520*/  IMAD.MOV.U32 R13, RZ, RZ, 0x7fffffff ;  /* 0x7fffffffff0d7424 */ /* 0x000fe400078e00ff */
[----:B------:R-:W-:-:S03]  /*0530*/  IMAD.WIDE R10, R11, 0x4, R8 ;  /* 0x000000040b0a7825 */ /* 0x000fc600078e0208 */
[----:B------:R2:W-:Y:S04]  /*0540*/  STG.E desc[UR6][R8.64], R13 ;  /* 0x0000000d08007986 */ /* 0x0005e8000c101906 */
[----:B------:R2:W-:Y:S02]  /*0550*/  STG.E desc[UR6][R10.64], R13 ;  /* 0x0000000d0a007986 */ /* 0x0005e4000c101906 */
.L_x_5:
[----:B0-----:R-:W-:Y:S01]  /*0560*/  @P2 IMAD R5, R5, R12, R0 ;  /* 0x0000000c05052224 */ /* 0x001fe200078e0200 */
[----:B--2---:R-:W-:-:S03]  /*0570*/  @P2 MOV R9, 0x7fffffff ;  /* 0x7fffffff00092802 */ /* 0x004fc60000000f00 */
[----:B-1----:R-:W-:-:S05]  /*0580*/  @P2 IMAD.WIDE R6, R5, 0x4, R6 ;  /* 0x0000000405062825 */ /* 0x002fca00078e0206 */
[----:B------:R1:W-:Y:S02]  /*0590*/  @P2 STG.E desc[UR6][R6.64], R9 ;  /* 0x0000000906002986 */ /* 0x0003e4000c101906 */
.L_x_3:
[----:B------:R-:W3:Y:S01]  /*05a0*/  LDCU UR4, c[0x0][0x390] ;  /* 0x00007200ff0477ac */ /* 0x000ee20008000800 */
[----:B------:R-:W-:-:S05]  /*05b0*/  VIADD R0, R0, UR5 ;  /* 0x0000000500007c36 */ /* 0x000fca0008000000 */
[----:B---3--:R-:W-:-:S13]  /*05c0*/  ISETP.GE.AND P1, PT, R0, UR4, PT ;  /* 0x0000000400007c0c */ /* 0x008fda000bf26270 */
[----:B------:R-:W-:Y:S05]  /*05d0*/  @!P1 BRA `(.L_x_6) ;  /* 0xfffffff800e89947 */ /* 0x000fea000383ffff */
[----:B------:R-:W-:Y:S05]  /*05e0*/  EXIT ;  /* 0x000000000000794d */ /* 0x000fea0003800000 */
.L_x_0:
[----:B------:R-:W0:Y:S01]  /*05f0*/  LDCU UR4, c[0x0][0x3a0] ;  /* 0x00007400ff0477ac */ /* 0x000e220008000800 */
[----:B------:R-:W-:Y:S01]  /*0600*/  ISETP.GE.AND P0, PT, R5, 0x1, PT ;  /* 0x000000010500780c */ /* 0x000fe20003f06270 */
[----:B------:R-:W1:Y:S01]  /*0610*/  I2F.F64 R8, R8 ;  /* 0x0000000800087312 */ /* 0x000e620000201c00 */
[----:B------:R-:W2:Y:S07]  /*0620*/  LDCU UR8, c[0x0][0x39c] ;  /* 0x00007380ff0877ac */ /* 0x000eae0008000800 */
[----:B0-----:R-:W0:Y:S08]  /*0630*/  F2F.F64.F32 R10, UR4 ;  /* 0x00000004000a7d10 */ /* 0x001e300008201800 */
[----:B--2---:R-:W2:Y:S01]  /*0640*/  F2F.F64.F32 R12, UR8 ;  /* 0x00000008000c7d10 */ /* 0x004ea20008201800 */
[----:B-1----:R-:W-:Y:S05]  /*0650*/  @!P0 BRA `(.L_x_7) ;  /* 0x0000001800108947 */ /* 0x002fea0003800000 */
[C---:B------:R-:W-:Y:S02]  /*0660*/  LOP3.LUT R2, R5.reuse, 0x7, RZ, 0xc0, !PT ;  /* 0x0000000705027812 */ /* 0x040fe400078ec0ff */
[C---:B------:R-:W-:Y:S02]  /*0670*/  LOP3.LUT R3, R5.reuse, 0x3, RZ, 0xc0, !PT ;  /* 0x0000000305037812 */ /* 0x040fe400078ec0ff */
[C---:B------:R-:W-:Y:S02]  /*0680*/  LOP3.LUT R4, R5.reuse, 0x7ffffff8, RZ, 0xc0, !PT ;  /* 0x7ffffff805047812 */ /* 0x040fe400078ec0ff */
[----:B------:R-:W-:-:S07]  /*0690*/  LOP3.LUT R5, R5, 0x1, RZ, 0xc0, !PT ;  /* 0x0000000105057812 */ /* 0x000fce00078ec0ff */
.L_x_40:
[----:B-1---5:R-:W1:Y:S08]  /*06a0*/  LDC.64 R6, c[0x0][0x388] ;  /* 0x0000e200ff067b82 */ /* 0x022e700000000a00 */
[----:B---34-:R-:W3:Y:S01]  /*06b0*/  LDC R15, c[0x0][0x394] ;  /* 0x0000e500ff0f7b82 */ /* 0x018ee20000000800 */
[----:B-1----:R-:W-:-:S06]  /*06c0*/  IMAD.WIDE R6, R0, 0x4, R6 ;  /* 0x0000000400067825 */ /* 0x002fcc00078e0206 */
[----:B------:R-:W3:Y:S01]  /*06d0*/  LDG.E.CONSTANT R6, desc[UR6][R6.64] ;  /* 0x0000000606067981 */ /* 0x000ee2000c1e9900 */
[----:B------:R-:W-:Y:S01]  /*06e0*/  BSSY.RECONVERGENT B1, `(.L_x_8) ;  /* 0x0000176000017945 */ /* 0x000fe20003800200 */
[----:B---3--:R-:W-:-:S13]  /*06f0*/  ISETP.GE.U32.AND P0, PT, R6, R15, PT ;  /* 0x0000000f0600720c */ /* 0x008fda0003f06070 */
[----:B------:R-:W-:Y:S05]  /*0700*/  @P0 BRA `(.L_x_9) ;  /* 0x0000001000c40947 */ /* 0x000fea0003800000 */
[----:B------:R-:W1:Y:S01]  /*0710*/  LDC R7, c[0x0][0x398] ;  /* 0x0000e600ff077b82 */ /* 0x000e620000000800 */
[----:B------:R-:W-:-:S04]  /*0720*/  IADD3 R14, PT, PT, -R6, R15, RZ ;  /* 0x0000000f060e7210 */ /* 0x000fc80007ffe1ff */
[----:B-1----:R-:W-:-:S13]  /*0730*/  ISETP.GE.AND P0, PT, R14, R7, PT ;  /* 0x000000070e00720c */ /* 0x002fda0003f06270 */
[----:B------:R-:W-:Y:S05]  /*0740*/  @!P0 BRA `(.L_x_10) ;  /* 0x0000000c00a48947 */ /* 0x000fea0003800000 */
[----:B------:R-:W-:Y:S01]  /*0750*/  IADD3 R25, PT, PT, R6, -0x1, R7 ;  /* 0xffffffff06197810 */ /* 0x000fe20007ffe007 */
[----:B------:R-:W-:Y:S03]  /*0760*/  BSSY.RECONVERGENT B0, `(.L_x_11) ;  /* 0x000004d000007945 */ /* 0x000fe60003800200 */
[----:B------:R-:W-:-:S13]  /*0770*/  ISETP.GT.AND P0, PT, R25, RZ, PT ;  /* 0x000000ff1900720c */ /* 0x000fda0003f04270 */
[----:B------:R-:W-:Y:S05]  /*0780*/  @!P0 BRA `(.L_x_12) ;  /* 0x0000000400288947 */ /* 0x000fea0003800000 */
[----:B------:R-:W-:Y:S01]  /*0790*/  ISETP.GE.U32.AND P0, PT, R25, 0x8, PT ;  /* 0x000000081900780c */ /* 0x000fe20003f06070 */
[----:B------:R-:W-:Y:S01]  /*07a0*/  BSSY.RECONVERGENT B2, `(.L_x_13) ;  /* 0x000001e000027945 */ /* 0x000fe20003800200 */
[----:B------:R-:W-:-:S11]  /*07b0*/  HFMA2 R24, -RZ, RZ, 0, 0 ;  /* 0x00000000ff187431 */ /* 0x000fd600000001ff */
[----:B------:R-:W-:Y:S05]  /*07c0*/  @!P0 BRA `(.L_x_14) ;  /* 0x00000000006c8947 */ /* 0x000fea0003800000 */
[----:B------:R-:W1:Y:S01]  /*07d0*/  LDC R27, c[0x0][0x390] ;  /* 0x0000e400ff1b7b82 */ /* 0x000e620000000800 */
[----:B------:R-:W-:Y:S01]  /*07e0*/  BSSY.RECONVERGENT B3, `(.L_x_14) ;  /* 0x0000019000037945 */ /* 0x000fe20003800200 */
[----:B------:R-:W-:Y:S01]  /*07f0*/  IMAD.MOV.U32 R29, RZ, RZ, RZ ;  /* 0x000000ffff1d7224 */ /* 0x000fe200078e00ff */
[----:B------:R-:W-:-:S05]  /*0800*/  LOP3.LUT R24, R25, 0x7ffffff8, RZ, 0xc0, !PT ;  /* 0x7ffffff819187812 */ /* 0x000fca00078ec0ff */
[----:B------:R-:W3:Y:S02]  /*0810*/  LDC.64 R14, c[0x0][0x3a8] ;  /* 0x0000ea00ff0e7b82 */ /* 0x000ee40000000a00 */
.L_x_15:
[C---:B-1----:R-:W-:Y:S01]  /*0820*/  IMAD R21, R29.reuse, R27, R0 ;  /* 0x0000001b1d157224 */ /* 0x042fe200078e0200 */
[----:B----4-:R-:W-:Y:S02]  /*0830*/  MOV R26, 0x7fffffff ;  /* 0x7fffffff001a7802 */ /* 0x010fe40000000f00 */
[----:B------:R-:W-:Y:S01]  /*0840*/  IADD3 R29, PT, PT, R29, 0x8, RZ ;  /* 0x000000081d1d7810 */ /* 0x000fe20007ffe0ff */
[----:B---3--:R-:W-:-:S03]  /*0850*/  IMAD.WIDE R20, R21, 0x4, R14 ;  /* 0x0000000415147825 */ /* 0x008fc600078e020e */
[----:B------:R-:W-:Y:S02]  /*0860*/  ISETP.NE.AND P0, PT, R29, R24, PT ;  /* 0x000000181d00720c */ /* 0x000fe40003f05270 */
[----:B------:R1:W-:Y:S01]  /*0870*/  STG.E desc[UR6][R20.64], R26 ;  /* 0x0000001a14007986 */ /* 0x0003e2000c101906 */
[----:B------:R-:W-:-:S05]  /*0880*/  IMAD.WIDE R18, R27, 0x4, R20 ;  /* 0x000000041b127825 */ /* 0x000fca00078e0214 */
[----:B------:R3:W-:Y:S01]  /*0890*/  STG.E desc[UR6][R18.64], R26 ;  /* 0x0000001a12007986 */ /* 0x0007e2000c101906 */
[----:B------:R-:W-:-:S05]  /*08a0*/  IMAD.WIDE R16, R27, 0x4, R18 ;  /* 0x000000041b107825 */ /* 0x000fca00078e0212 */
[----:B------:R4:W-:Y:S01]  /*08b0*/  STG.E desc[UR6][R16.64], R26 ;  /* 0x0000001a10007986 */ /* 0x0009e2000c101906 */
[----:B-1----:R-:W-:-:S05]  /*08c0*/  IMAD.WIDE R20, R27, 0x4, R16 ;  /* 0x000000041b147825 */ /* 0x002fca00078e0210 */
[----:B------:R-:W-:Y:S01]  /*08d0*/  STG.E desc[UR6][R20.64], R26 ;  /* 0x0000001a14007986 */ /* 0x000fe2000c101906 */
[----:B---3--:R-:W-:-:S05]  /*08e0*/  IMAD.WIDE R18, R27, 0x4, R20 ;  /* 0x000000041b127825 */ /* 0x008fca00078e0214 */
[----:B------:R-:W-:Y:S01]  /*08f0*/  STG.E desc[UR6][R18.64], R26 ;  /* 0x0000001a12007986 */ /* 0x000fe2000c101906 */
[----:B----4-:R-:W-:-:S05]  /*0900*/  IMAD.WIDE R16, R27, 0x4, R18 ;  /* 0x000000041b107825 */ /* 0x010fca00078e0212 */
[----:B------:R1:W-:Y:S01]  /*0910*/  STG.E desc[UR6][R16.64], R26 ;  /* 0x0000001a10007986 */ /* 0x0003e2000c101906 */
[----:B------:R-:W-:-:S05]  /*0920*/  IMAD.WIDE R22, R27, 0x4, R16 ;  /* 0x000000041b167825 */ /* 0x000fca00078e0210 */
[----:B------:R4:W-:Y:S01]  /*0930*/  STG.E desc[UR6][R22.64], R26 ;  /* 0x0000001a16007986 */ /* 0x0009e2000c101906 */
[----:B-1----:R-:W-:-:S05]  /*0940*/  IMAD.WIDE R16, R27, 0x4, R22 ;  /* 0x000000041b107825 */ /* 0x002fca00078e0216 */
[----:B------:R4:W-:Y:S01]  /*0950*/  STG.E desc[UR6][R16.64], R26 ;  /* 0x0000001a10007986 */ /* 0x0009e2000c101906 */
[----:B------:R-:W-:Y:S05]  /*0960*/  @P0 BRA `(.L_x_15) ;  /* 0xfffffffc00ac0947 */ /* 0x000fea000383ffff */
[----:B------:R-:W-:Y:S05]  /*0970*/  BSYNC.RECONVERGENT B3 ;  /* 0x0000000000037941 */ /* 0x000fea0003800200 */
.L_x_14:
[----:B------:R-:W-:Y:S05]  /*0980*/  BSYNC.RECONVERGENT B2 ;  /* 0x0000000000027941 */ /* 0x000fea0003800200 */
.L_x_13:
[----:B------:R-:W-:-:S13]  /*0990*/  LOP3.LUT P0, R14, R25, 0x7, RZ, 0xc0, !PT ;  /* 0x00000007190e7812 */ /* 0x000fda000780c0ff */
[----:B------:R-:W-:Y:S05]  /*09a0*/  @!P0 BRA `(.L_x_12) ;  /* 0x0000000000a08947 */ /* 0x000fea0003800000 */
[----:B------:R-:W-:Y:S01]  /*09b0*/  ISETP.GE.U32.AND P0, PT, R14, 0x4, PT ;  /* 0x000000040e00780c */ /* 0x000fe20003f06070 */
[----:B------:R-:W-:Y:S01]  /*09c0*/  BSSY.RECONVERGENT B2, `(.L_x_16) ;  /* 0x0000010000027945 */ /* 0x000fe20003800200 */
[----:B----4-:R-:W-:-:S11]  /*09d0*/  LOP3.LUT P1, R22, R25, 0x3, RZ, 0xc0, !PT ;  /* 0x0000000319167812 */ /* 0x010fd6000782c0ff */
[----:B------:R-:W-:Y:S05]  /*09e0*/  @!P0 BRA `(.L_x_17) ;  /* 0x0000000000348947 */ /* 0x000fea0003800000 */
[----:B------:R-:W1:Y:S01]  /*09f0*/  LDC R19, c[0x0][0x390] ;  /* 0x0000e400ff137b82 */ /* 0x000e620000000800 */
[----:B------:R-:W-:-:S07]  /*0a00*/  IMAD.MOV.U32 R23, RZ, RZ, 0x7fffffff ;  /* 0x7fffffffff177424 */ /* 0x000fce00078e00ff */
[----:B------:R-:W3:Y:S01]  /*0a10*/  LDC.64 R20, c[0x0][0x3a8] ;  /* 0x0000ea00ff147b82 */ /* 0x000ee20000000a00 */
[C---:B-1----:R-:W-:Y:S01]  /*0a20*/  IMAD R15, R24.reuse, R19, R0 ;  /* 0x00000013180f7224 */ /* 0x042fe200078e0200 */
[----:B------:R-:W-:-:S03]  /*0a30*/  IADD3 R24, PT, PT, R24, 0x4, RZ ;  /* 0x0000000418187810 */ /* 0x000fc60007ffe0ff */
[----:B---3--:R-:W-:-:S05]  /*0a40*/  IMAD.WIDE R20, R15, 0x4, R20 ;  /* 0x000000040f147825 */ /* 0x008fca00078e0214 */
[----:B------:R1:W-:Y:S01]  /*0a50*/  STG.E desc[UR6][R20.64], R23 ;  /* 0x0000001714007986 */ /* 0x0003e2000c101906 */
[----:B------:R-:W-:-:S05]  /*0a60*/  IMAD.WIDE R14, R19, 0x4, R20 ;  /* 0x00000004130e7825 */ /* 0x000fca00078e0214 */
[----:B------:R1:W-:Y:S01]  /*0a70*/  STG.E desc[UR6][R14.64], R23 ;  /* 0x000000170e007986 */ /* 0x0003e2000c101906 */
[----:B------:R-:W-:-:S05]  /*0a80*/  IMAD.WIDE R16, R19, 0x4, R14 ;  /* 0x0000000413107825 */ /* 0x000fca00078e020e */
[----:B------:R1:W-:Y:S01]  /*0a90*/  STG.E desc[UR6][R16.64], R23 ;  /* 0x0000001710007986 */ /* 0x0003e2000c101906 */
[----:B------:R-:W-:-:S05]  /*0aa0*/  IMAD.WIDE R18, R19, 0x4, R16 ;  /* 0x0000000413127825 */ /* 0x000fca00078e0210 */
[----:B------:R1:W-:Y:S02]  /*0ab0*/  STG.E desc[UR6][R18.64], R23 ;  /* 0x0000001712007986 */ /* 0x0003e4000c101906 */
.L_x_17:
[----:B------:R-:W-:Y:S05]  /*0ac0*/  BSYNC.RECONVERGENT B2 ;  /* 0x0000000000027941 */ /* 0x000fea0003800200 */
.L_x_16:
[----:B------:R-:W-:Y:S05]  /*0ad0*/  @!P1 BRA `(.L_x_12) ;  /* 0x0000000000549947 */ /* 0x000fea0003800000 */
[----:B-1----:R-:W-:Y:S01]  /*0ae0*/  LOP3.LUT R14, R25, 0x1, RZ, 0xc0, !PT ;  /* 0x00000001190e7812 */ /* 0x002fe200078ec0ff */
[----:B------:R-:W-:Y:S01]  /*0af0*/  BSSY.RECONVERGENT B2, `(.L_x_18) ;  /* 0x000000f000027945 */ /* 0x000fe20003800200 */
[----:B------:R-:W-:Y:S02]  /*0b00*/  ISETP.NE.AND P0, PT, R22, 0x1, PT ;  /* 0x000000011600780c */ /* 0x000fe40003f05270 */
[----:B------:R-:W-:-:S13]  /*0b10*/  ISETP.NE.U32.AND P1, PT, R14, 0x1, PT ;  /* 0x000000010e00780c */ /* 0x000fda0003f25070 */
[----:B------:R-:W1:Y:S08]  /*0b20*/  @!P1 LDC R23, c[0x0][0x390] ;  /* 0x0000e400ff179b82 */ /* 0x000e700000000800 */
[----:B------:R-:W3:Y:S01]  /*0b30*/  @!P1 LDC.64 R14, c[0x0][0x3a8] ;  /* 0x0000ea00ff0e9b82 */ /* 0x000ee20000000a00 */
[----:B------:R-:W-:Y:S05]  /*0b40*/  @!P0 BRA `(.L_x_19) ;  /* 0x0000000000248947 */ /* 0x000fea0003800000 */
[----:B------:R-:W4:Y:S08]  /*0b50*/  LDC R19, c[0x0][0x390] ;  /* 0x0000e400ff137b82 */ /* 0x000f300000000800 */
[----:B------:R-:W5:Y:S01]  /*0b60*/  LDC.64 R16, c[0x0][0x3a8] ;  /* 0x0000ea00ff107b82 */ /* 0x000f620000000a00 */
[C---:B----4-:R-:W-:Y:S02]  /*0b70*/  IMAD R21, R24.reuse, R19, R0 ;  /* 0x0000001318157224 */ /* 0x050fe400078e0200 */
[----:B------:R-:W-:-:S02]  /*0b80*/  VIADD R24, R24, 0x2 ;  /* 0x0000000218187836 */ /* 0x000fc40000000000 */
[----:B-----5:R-:W-:Y:S01]  /*0b90*/  IMAD.WIDE R16, R21, 0x4, R16 ;  /* 0x0000000415107825 */ /* 0x020fe200078e0210 */
[----:B------:R-:W-:-:S03]  /*0ba0*/  MOV R21, 0x7fffffff ;  /* 0x7fffffff00157802 */ /* 0x000fc60000000f00 */
[----:B------:R-:W-:Y:S02]  /*0bb0*/  IMAD.WIDE R18, R19, 0x4, R16 ;  /* 0x0000000413127825 */ /* 0x000fe400078e0210 */
[----:B------:R4:W-:Y:S04]  /*0bc0*/  STG.E desc[UR6][R16.64], R21 ;  /* 0x0000001510007986 */ /* 0x0009e8000c101906 */
[----:B------:R4:W-:Y:S02]  /*0bd0*/  STG.E desc[UR6][R18.64], R21 ;  /* 0x0000001512007986 */ /* 0x0009e4000c101906 */
.L_x_19:
[----:B------:R-:W-:Y:S05]  /*0be0*/  BSYNC.RECONVERGENT B2 ;  /* 0x0000000000027941 */ /* 0x000fea0003800200 */
.L_x_18:
[----:B-1--4-:R-:W-:Y:S01]  /*0bf0*/  @!P1 IMAD R17, R24, R23, R0 ;  /* 0x0000001718119224 */ /* 0x012fe200078e0200 */
[----:B------:R-:W-:-:S03]  /*0c00*/  @!P1 MOV R19, 0x7fffffff ;  /* 0x7fffffff00139802 */ /* 0x000fc60000000f00 */
[----:B---3--:R-:W-:-:S05]  /*0c10*/  @!P1 IMAD.WIDE R14, R17, 0x4, R14 ;  /* 0x00000004110e9825 */ /* 0x008fca00078e020e */
[----:B------:R3:W-:Y:S02]  /*0c20*/  @!P1 STG.E desc[UR6][R14.64], R19 ;  /* 0x000000130e009986 */ /* 0x0007e4000c101906 */
.L_x_12:
[----:B------:R-:W-:Y:S05]  /*0c30*/  BSYNC.RECONVERGENT B0 ;  /* 0x0000000000007941 */ /* 0x000fea0003800200 */
.L_x_11:
[----:B------:R-:W-:Y:S01]  /*0c40*/  BSSY.RECONVERGENT B0, `(.L_x_20) ;  /* 0x0000015000007945 */ /* 0x000fe20003800200 */
[----:B------:R-:W-:Y:S01]  /*0c50*/  IADD3 R7, PT, PT, R7, -0x2, RZ ;  /* 0xfffffffe07077810 */ /* 0x000fe20007ffe0ff */
[----:B------:R-:W-:Y:S01]  /*0c60*/  IMAD.MOV.U32 R24, RZ, RZ, RZ ;  /* 0x000000ffff187224 */ /* 0x000fe200078e00ff */
[----:B-1--4-:R-:W-:Y:S02]  /*0c70*/  CS2R R16, SRZ ;  /* 0x0000000000107805 */ /* 0x012fe4000001ff00 */
[----:B---3--:R-:W-:-:S07]  /*0c80*/  CS2R R14, SRZ ;  /* 0x00000000000e7805 */ /* 0x008fce000001ff00 */
.L_x_22:
[----:B------:R-:W1:Y:S01]  /*0c90*/  LDC R27, c[0x0][0x390] ;  /* 0x0000e400ff1b7b82 */ /* 0x000e620000000800 */
[----:B------:R-:W-:-:S07]  /*0ca0*/  IADD3 R26, PT, PT, R6, R24, RZ ;  /* 0x00000018061a7210 */ /* 0x000fce0007ffe0ff */
[----:B------:R-:W3:Y:S01]  /*0cb0*/  LDC.64 R18, c[0x0][0x380] ;  /* 0x0000e000ff127b82 */ /* 0x000ee20000000a00 */
[----:B-1----:R-:W-:-:S04]  /*0cc0*/  IMAD R21, R26, R27, R0 ;  /* 0x0000001b1a157224 */ /* 0x002fc800078e0200 */
[----:B---3--:R-:W-:-:S05]  /*0cd0*/  IMAD.WIDE R20, R21, 0x4, R18 ;  /* 0x0000000415147825 */ /* 0x008fca00078e0212 */
[----:B------:R-:W3:Y:S02]  /*0ce0*/  LDG.E.CONSTANT R22, desc[UR6][R20.64] ;  /* 0x0000000614167981 */ /* 0x000ee4000c1e9900 */
[----:B---3--:R-:W-:-:S04]  /*0cf0*/  FSETP.NAN.AND P1, PT, |R22|, |R22|, PT ;  /* 0x400000161600720b */ /* 0x008fc80003f28200 */
[----:B------:R-:W-:-:S09]  /*0d00*/  PLOP3.LUT P0, PT, P1, PT, PT, 0x8, 0x80 ;  /* 0x000000000080781c */ /* 0x000fd20000f0e170 */
[----:B------:R-:W-:Y:S05]  /*0d10*/  @P1 BRA `(.L_x_21) ;  /* 0x00000000001c1947 */ /* 0x000fea0003800000 */
[----:B------:R-:W1:Y:S01]  /*0d20*/  F2F.F64.F32 R22, R22 ;  /* 0x0000001600167310 */ /* 0x000e620000201800 */
[C---:B------:R-:W-:Y:S02]  /*0d30*/  ISETP.NE.AND P1, PT, R24.reuse, R7, PT ;  /* 0x000000071800720c */ /* 0x040fe40003f25270 */
[----:B------:R-:W-:-:S05]  /*0d40*/  IADD3 R24, PT, PT, R24, 0x1, RZ ;  /* 0x0000000118187810 */ /* 0x000fca0007ffe0ff */
[----:B------:R-:W3:Y:S01]  /*0d50*/  I2F.F64 R20, R26 ;  /* 0x0000001a00147312 */ /* 0x000ee20000201c00 */
[----:B-1----:R-:W-:Y:S02]  /*0d60*/  DADD R14, R14, R22 ;  /* 0x000000000e0e7229 */ /* 0x002fe40000000016 */
[----:B---3--:R-:W-:-:S03]  /*0d70*/  DFMA R16, R22, R20, R16 ;  /* 0x000000141610722b */ /* 0x008fc60000000010 */
[----:B------:R-:W-:Y:S08]  /*0d80*/  @P1 BRA `(.L_x_22) ;  /* 0xfffffffc00c01947 */ /* 0x000ff0000383ffff */
.L_x_21:
[----:B------:R-:W-:Y:S05]  /*0d90*/  BSYNC.RECONVERGENT B0 ;  /* 0x0000000000007941 */ /* 0x000fea0003800200 */
.L_x_20:
[----:B------:R-:W1:Y:S02]  /*0da0*/  LDCU UR4, c[0x0][0x394] ;  /* 0x00007280ff0477ac */ /* 0x000e640008000800 */
[----:B-1----:R-:W-:-:S13]  /*0db0*/  ISETP.GE.AND P1, PT, R25, UR4, PT ;  /* 0x0000000419007c0c */ /* 0x002fda000bf26270 */
[----:B------:R-:W-:Y:S05]  /*0dc0*/  @P1 BRA `(.L_x_23) ;  /* 0x00000010001c1947 */ /* 0x000fea0003800000 */
[----:B------:R-:W-:-:S04]  /*0dd0*/  IMAD R27, R25, R27, R0 ;  /* 0x0000001b191b7224 */ /* 0x000fc800078e0200 */
[----:B------:R-:W-:-:S05]  /*0de0*/  IMAD.WIDE R18, R27, 0x4, R18 ;  /* 0x000000041b127825 */ /* 0x000fca00078e0212 */
[----:B------:R1:W5:Y:S01]  /*0df0*/  LDG.E.CONSTANT R7, desc[UR6][R18.64] ;  /* 0x0000000612077981 */ /* 0x000362000c1e9900 */
[----:B------:R-:W-:Y:S01]  /*0e00*/  BSSY.RECONVERGENT B0, `(.L_x_24) ;  /* 0x000007c000007945 */ /* 0x000fe20003800200 */
.L_x_31:
[----:B------:R-:W3:Y:S01]  /*0e10*/  LDC R26, c[0x0][0x398] ;  /* 0x0000e600ff1a7b82 */ /* 0x000ee20000000800 */
[----:B------:R-:W4:Y:S01]  /*0e20*/  LDCU UR4, c[0x0][0x394] ;  /* 0x00007280ff0477ac */ /* 0x000f220008000800 */
[----:B------:R-:W-:Y:S01]  /*0e30*/  IMAD.MOV.U32 R23, RZ, RZ, R25 ;  /* 0x000000ffff177224 */ /* 0x000fe200078e0019 */
[----:B------:R-:W-:Y:S01]  /*0e40*/  IADD3 R25, PT, PT, R25, 0x1, RZ ;  /* 0x0000000119197810 */ /* 0x000fe20007ffe0ff */
[----:B0-----:R-:W0:Y:S01]  /*0e50*/  LDCU UR8, c[0x0][0x390] ;  /* 0x00007200ff0877ac */ /* 0x001e220008000800 */
[----:B-----5:R-:W-:-:S03]  /*0e60*/  MOV R24, R7 ;  /* 0x0000000700187202 */ /* 0x020fc60000000f00 */
[----:B------:R-:W2:Y:S01]  /*0e70*/  LDC.64 R20, c[0x0][0x380] ;  /* 0x0000e000ff147b82 */ /* 0x000ea20000000a00 */
[----:B----4-:R-:W-:Y:S02]  /*0e80*/  ISETP.GE.AND P1, PT, R25, UR4, PT ;  /* 0x0000000419007c0c */ /* 0x010fe4000bf26270 */
[----:B0-----:R-:W-:Y:S01]  /*0e90*/  MOV R27, UR8 ;  /* 0x00000008001b7c02 */ /* 0x001fe20008000f00 */
[----:B---3--:R-:W-:-:S04]  /*0ea0*/  IMAD.IADD R22, R23, 0x1, -R26 ;  /* 0x0000000117167824 */ /* 0x008fc800078e0a1a */
[----:B------:R-:W-:-:S06]  /*0eb0*/  IMAD R29, R22, R27, R27 ;  /* 0x0000001b161d7224 */ /* 0x000fcc00078e021b */
[----:B-1----:R-:W-:Y:S01]  /*0ec0*/  @!P1 IMAD R19, R25, UR8, R0 ;  /* 0x0000000819139c24 */ /* 0x002fe2000f8e0200 */
[----:B------:R-:W-:-:S03]  /*0ed0*/  IADD3 R29, PT, PT, R29, R0, RZ ;  /* 0x000000001d1d7210 */ /* 0x000fc60007ffe0ff */
[----:B--2---:R-:W-:-:S04]  /*0ee0*/  @!P1 IMAD.WIDE R18, R19, 0x4, R20 ;  /* 0x0000000413129825 */ /* 0x004fc800078e0214 */
[----:B------:R-:W-:Y:S01]  /*0ef0*/  IMAD.WIDE R20, R29, 0x4, R20 ;  /* 0x000000041d147825 */ /* 0x000fe200078e0214 */
[----:B------:R0:W5:Y:S04]  /*0f00*/  @!P1 LDG.E.CONSTANT R7, desc[UR6][R18.64] ;  /* 0x0000000612079981 */ /* 0x000168000c1e9900 */
[----:B------:R-:W2:Y:S01]  /*0f10*/  LDG.E.CONSTANT R6, desc[UR6][R20.64] ;  /* 0x0000000614067981 */ /* 0x000ea2000c1e9900 */
[----:B------:R-:W-:Y:S01]  /*0f20*/  FSETP.NUM.AND P0, PT, |R24|, |R24|, P0 ;  /* 0x400000181800720b */ /* 0x000fe20000707200 */
[----:B------:R-:W-:Y:S01]  /*0f30*/  BSSY.RECONVERGENT B2, `(.L_x_25) ;  /* 0x000005f000027945 */ /* 0x000fe20003800200 */
[----:B------:R-:W-:Y:S01]  /*0f40*/  VIADD R22, R22, 0x1 ;  /* 0x0000000116167836 */ /* 0x000fe20000000000 */
[----:B--2---:R-:W-:-:S13]  /*0f50*/  FSETP.NUM.AND P1, PT, |R6|, |R6|, PT ;  /* 0x400000060600720b */ /* 0x004fda0003f27200 */
[----:B0-----:R-:W-:Y:S05]  /*0f60*/  @P0 BRA P1, `(.L_x_26) ;  /* 0x0000000000dc0947 */ /* 0x001fea0000800000 */
[----:B------:R-:W-:Y:S02]  /*0f70*/  ISETP.GE.AND P0, PT, R26, 0x1, PT ;  /* 0x000000011a00780c */ /* 0x000fe40003f06270 */
[----:B------:R-:W-:Y:S02]  /*0f80*/  CS2R R14, SRZ ;  /* 0x00000000000e7805 */ /* 0x000fe4000001ff00 */
[----:B------:R-:W-:-:S09]  /*0f90*/  CS2R R16, SRZ ;  /* 0x0000000000107805 */ /* 0x000fd2000001ff00 */
[----:B------:R-:W-:Y:S05]  /*0fa0*/  @!P0 BRA `(.L_x_27) ;  /* 0x0000000000548947 */ /* 0x000fea0003800000 */
[----:B------:R-:W-:Y:S01]  /*0fb0*/  HFMA2 R29, -RZ, RZ, 0, 0 ;  /* 0x00000000ff1d7431 */ /* 0x000fe200000001ff */
[----:B------:R-:W-:Y:S02]  /*0fc0*/  CS2R R16, SRZ ;  /* 0x0000000000107805 */ /* 0x000fe4000001ff00 */
[----:B------:R-:W-:-:S07]  /*0fd0*/  CS2R R14, SRZ ;  /* 0x00000000000e7805 */ /* 0x000fce000001ff00 */
.L_x_29:
[----:B------:R-:W0:Y:S01]  /*0fe0*/  LDCU UR4, c[0x0][0x390] ;  /* 0x00007200ff0477ac */ /* 0x000e220008000800 */
[----:B------:R-:W1:Y:S01]  /*0ff0*/  LDC.64 R18, c[0x0][0x380] ;  /* 0x0000e000ff127b82 */ /* 0x000e620000000a00 */
[----:B------:R-:W-:Y:S01]  /*1000*/  IADD3 R6, PT, PT, R22, R29, RZ ;  /* 0x0000001d16067210 */ /* 0x000fe20007ffe0ff */
[----:B0-----:R-:W-:-:S04]  /*1010*/  IMAD.U32 R27, RZ, RZ, UR4 ;  /* 0x00000004ff1b7e24 */ /* 0x001fc8000f8e00ff */
[----:B------:R-:W-:-:S04]  /*1020*/  IMAD R21, R6, R27, R0 ;  /* 0x0000001b06157224 */ /* 0x000fc800078e0200 */
[----:B-1----:R-:W-:-:S05]  /*1030*/  IMAD.WIDE R18, R21, 0x4, R18 ;  /* 0x0000000415127825 */ /* 0x002fca00078e0212 */
[----:B------:R-:W2:Y:S01]  /*1040*/  LDG.E.CONSTANT R20, desc[UR6][R18.64] ;  /* 0x0000000612147981 */ /* 0x000ea2000c1e9900 */
[----:B------:R-:W-:Y:S02]  /*1050*/  MOV R21, 0x7fffffff ;  /* 0x7fffffff00157802 */ /* 0x000fe40000000f00 */
[----:B--2---:R-:W-:-:S13]  /*1060*/  FSETP.NAN.AND P0, PT, |R20|, |R20|, PT ;  /* 0x400000141400720b */ /* 0x004fda0003f08200 */
[----:B------:R-:W-:Y:S05]  /*1070*/  @P0 BRA `(.L_x_28) ;  /* 0x0000000400280947 */ /* 0x000fea0003800000 */
[----:B------:R-:W0:Y:S01]  /*1080*/  LDCU UR4, c[0x0][0x398] ;  /* 0x00007300ff0477ac */ /* 0x000e220008000800 */
[----:B------:R-:W-:Y:S01]  /*1090*/  IADD3 R29, PT, PT, R29, 0x1, RZ ;  /* 0x000000011d1d7810 */ /* 0x000fe20007ffe0ff */
[----:B------:R-:W1:Y:S08]  /*10a0*/  F2F.F64.F32 R20, R20 ;  /* 0x0000001400147310 */ /* 0x000e700000201800 */
[----:B------:R-:W2:Y:S01]  /*10b0*/  I2F.F64 R18, R6 ;  /* 0x0000000600127312 */ /* 0x000ea20000201c00 */
[----:B-1----:R-:W-:Y:S01]  /*10c0*/  DADD R14, R14, R20 ;  /* 0x000000000e0e7229 */ /* 0x002fe20000000014 */
[----:B0-----:R-:W-:Y:S01]  /*10d0*/  ISETP.NE.AND P0, PT, R29, UR4, PT ;  /* 0x000000041d007c0c */ /* 0x001fe2000bf05270 */
[----:B--2---:R-:W-:-:S12]  /*10e0*/  DFMA R16, R20, R18, R16 ;  /* 0x000000121410722b */ /* 0x004fd80000000010 */
[----:B------:R-:W-:Y:S05]  /*10f0*/  @P0 BRA `(.L_x_29) ;  /* 0xfffffffc00b80947 */ /* 0x000fea000383ffff */
.L_x_27:
[----:B------:R-:W0:Y:S01]  /*1100*/  I2F.F64.U32 R20, R23 ;  /* 0x0000001700147312 */ /* 0x000e220000201800 */
[C---:B------:R-:W-:Y:S01]  /*1110*/  DMUL R18, R14.reuse, -R12 ;  /* 0x8000000c0e127228 */ /* 0x040fe20000000000 */
[----:B------:R-:W-:Y:S01]  /*1120*/  IMAD.MOV.U32 R22, RZ, RZ, 0x3b2090aa ;  /* 0x3b2090aaff167424 */ /* 0x000fe200078e00ff */
[----:B0-----:R-:W-:-:S08]  /*1130*/  DFMA R20, R14, R20, -R16 ;  /* 0x000000140e14722b */ /* 0x001fd00000000810 */
[----:B------:R-:W-:-:S08]  /*1140*/  DFMA R18, R20, R8, R18 ;  /* 0x000000081412722b */ /* 0x000fd00000000012 */
[----:B------:R-:W-:-:S06]  /*1150*/  DMUL R18, R18, R10 ;  /* 0x0000000a12127228 */ /* 0x000fcc0000000000 */
[----:B------:R0:W1:Y:S04]  /*1160*/  F2F.F32.F64 R6, R18 ;  /* 0x0000001200067310 */ /* 0x0000680000301000 */
[----:B0-----:R-:W-:-:S04]  /*1170*/  SHF.R.U32.HI R18, RZ, 0x1f, R19 ;  /* 0x0000001fff127819 */ /* 0x001fc80000011613 */
[----:B-1----:R-:W0:Y:S01]  /*1180*/  MUFU.RCP R21, |R6| ;  /* 0x4000000600157308 */ /* 0x002e220000001000 */
[C---:B------:R-:W-:Y:S02]  /*1190*/  FSETP.GT.AND P1, PT, |R6|.reuse, 1, PT ;  /* 0x3f8000000600780b */ /* 0x040fe40003f24200 */
[-C--:B------:R-:W-:Y:S02]  /*11a0*/  FSETP.NAN.AND P2, PT, |R6|, |R6|.reuse, PT ;  /* 0x400000060600720b */ /* 0x080fe40003f48200 */
[----:B0-----:R-:W-:Y:S02]  /*11b0*/  FSEL R20, R21, |R6|, P1 ;  /* 0x4000000615147208 */ /* 0x001fe40000800000 */
[----:B------:R-:W-:Y:S02]  /*11c0*/  LOP3.LUT R6, R18, 0x1, RZ, 0xc0, !PT ;  /* 0x0000000112067812 */ /* 0x000fe400078ec0ff */
[----:B------:R-:W-:Y:S01]  /*11d0*/  MOV R18, 0x3f6ee581 ;  /* 0x3f6ee58100127802 */ /* 0x000fe20000000f00 */
[----:B------:R-:W-:Y:S01]  /*11e0*/  FMUL R21, R20, R20 ;  /* 0x0000001414157220 */ /* 0x000fe20000400000 */
[----:B------:R-:W-:-:S03]  /*11f0*/  ISETP.NE.U32.AND P0, PT, R6, 0x1, PT ;  /* 0x000000010600780c */ /* 0x000fc60003f05070 */
[----:B------:R-:W-:Y:S01]  /*1200*/  FFMA R22, R21, R22, -0.014396979473531246185 ;  /* 0xbc6be14f15167423 */ /* 0x000fe20000000016 */
[----:B------:R-:W-:-:S03]  /*1210*/  ISETP.NE.U32.AND.EX P0, PT, RZ, RZ, PT, P0 ;  /* 0x000000ffff00720c */ /* 0x000fc60003f05100 */
[----:B------:R-:W-:-:S04]  /*1220*/  FFMA R22, R21, R22, 0.039849750697612762451 ;  /* 0x3d23397e15167423 */ /* 0x000fc80000000016 */
[----:B------:R-:W-:-:S04]  /*1230*/  FFMA R22, R21, R22, -0.072529748082160949707 ;  /* 0xbd948a7a15167423 */ /* 0x000fc80000000016 */
[----:B------:R-:W-:-:S04]  /*1240*/  FFMA R22, R21, R22, 0.10518480092287063599 ;  /* 0x3dd76b2115167423 */ /* 0x000fc80000000016 */
[----:B------:R-:W-:-:S04]  /*1250*/  FFMA R22, R21, R22, -0.14171802997589111328 ;  /* 0xbe111e8815167423 */ /* 0x000fc80000000016 */
[----:B------:R-:W-:-:S04]  /*1260*/  FFMA R22, R21, R22, 0.19988775253295898438 ;  /* 0x3e4caf6015167423 */ /* 0x000fc80000000016 */
[----:B------:R-:W-:-:S04]  /*1270*/  FFMA R22, R21, R22, -0.33332940936088562012 ;  /* 0xbeaaaa2715167423 */ /* 0x000fc80000000016 */
[----:B------:R-:W-:-:S04]  /*1280*/  FMUL R21, R21, R22 ;  /* 0x0000001615157220 */ /* 0x000fc80000400000 */
[----:B------:R-:W-:-:S04]  /*1290*/  FFMA R21, R20, R21, R20 ;  /* 0x0000001514157223 */ /* 0x000fc80000000014 */
[----:B------:R-:W-:-:S05]  /*12a0*/  @P1 FFMA R21, R18, 1.6832555532455444336, -R21 ;  /* 0x3fd774eb12151823 */ /* 0x000fca0000000815 */
[----:B------:R-:W-:-:S05]  /*12b0*/  @!P2 FSEL R21, -|R21|, |R21|, !P0 ;  /* 0x400000151515a208 */ /* 0x000fca0004000300 */
[----:B------:R-:W-:Y:S01]  /*12c0*/  FMUL R21, R21, 57.2957763671875 ;  /* 0x42652ee015157820 */ /* 0x000fe20000400000 */
[----:B------:R-:W-:Y:S06]  /*12d0*/  BRA `(.L_x_28) ;  /* 0x0000000000907947 */ /* 0x000fec0003800000 */
.L_x_26:
[----:B------:R-:W0:Y:S01]  /*12e0*/  F2F.F64.F32 R20, R24 ;  /* 0x0000001800147310 */ /* 0x000e220000201800 */
[----:B------:R-:W-:-:S07]  /*12f0*/  MOV R26, 0x3b2090aa ;  /* 0x3b2090aa001a7802 */ /* 0x000fce0000000f00 */
[----:B------:R-:W1:Y:S01]  /*1300*/  I2F.F64.U32 R18, R23 ;  /* 0x0000001700127312 */ /* 0x000e620000201800 */
[----:B0-----:R-:W-:Y:S02]  /*1310*/  DADD R14, R20, R14 ;  /* 0x00000000140e7229 */ /* 0x001fe4000000000e */
[----:B-1----:R-:W-:-:S08]  /*1320*/  DFMA R16, R18, R20, R16 ;  /* 0x000000141210722b */ /* 0x002fd00000000010 */
[----:B------:R-:W-:Y:S02]  /*1330*/  DFMA R20, R18, R14, -R16 ;  /* 0x0000000e1214722b */ /* 0x000fe40000000810 */
[----:B------:R-:W-:-:S08]  /*1340*/  DMUL R18, R14, -R12 ;  /* 0x8000000c0e127228 */ /* 0x000fd00000000000 */
[----:B------:R-:W-:-:S08]  /*1350*/  DFMA R18, R20, R8, R18 ;  /* 0x000000081412722b */ /* 0x000fd00000000012 */
[----:B------:R-:W-:-:S10]  /*1360*/  DMUL R18, R18, R10 ;  /* 0x0000000a12127228 */ /* 0x000fd40000000000 */
[----:B------:R-:W0:Y:S01]  /*1370*/  F2F.F32.F64 R18, R18 ;  /* 0x0000001200127310 */ /* 0x000e220000301000 */
[----:B------:R-:W-:-:S04]  /*1380*/  SHF.R.U32.HI R20, RZ, 0x1f, R19 ;  /* 0x0000001fff147819 */ /* 0x000fc80000011613 */
[----:B------:R-:W-:-:S04]  /*1390*/  LOP3.LUT R20, R20, 0x1, RZ, 0xc0, !PT ;  /* 0x0000000114147812 */ /* 0x000fc800078ec0ff */
[----:B------:R-:W-:-:S04]  /*13a0*/  ISETP.NE.U32.AND P0, PT, R20, 0x1, PT ;  /* 0x000000011400780c */ /* 0x000fc80003f05070 */
[----:B------:R-:W-:Y:S01]  /*13b0*/  ISETP.NE.U32.AND.EX P0, PT, RZ, RZ, PT, P0 ;  /* 0x000000ffff00720c */ /* 0x000fe20003f05100 */
[----:B0-----:R-:W0:Y:S01]  /*13c0*/  MUFU.RCP R21, |R18| ;  /* 0x4000001200157308 */ /* 0x001e220000001000 */
[C---:B------:R-:W-:Y:S02]  /*13d0*/  FSETP.GT.AND P1, PT, |R18|.reuse, 1, PT ;  /* 0x3f8000001200780b */ /* 0x040fe40003f24200 */
[-C--:B------:R-:W-:Y:S02]  /*13e0*/  FSETP.NAN.AND P2, PT, |R18|, |R18|.reuse, PT ;  /* 0x400000121200720b */ /* 0x080fe40003f48200 */
[----:B0-----:R-:W-:-:S03]  /*13f0*/  FSEL R24, R21, |R18|, P1 ;  /* 0x4000001215187208 */ /* 0x001fc60000800000 */
[----:B------:R-:W0:Y:S02]  /*1400*/  F2F.F64.F32 R18, R6 ;  /* 0x0000000600127310 */ /* 0x000e240000201800 */
[----:B------:R-:W-:-:S04]  /*1410*/  FMUL R21, R24, R24 ;  /* 0x0000001818157220 */ /* 0x000fc80000400000 */
[----:B------:R-:W-:-:S04]  /*1420*/  FFMA R26, R21, R26, -0.014396979473531246185 ;  /* 0xbc6be14f151a7423 */ /* 0x000fc8000000001a */
[----:B------:R-:W-:-:S04]  /*1430*/  FFMA R26, R21, R26, 0.039849750697612762451 ;  /* 0x3d23397e151a7423 */ /* 0x000fc8000000001a */
[----:B------:R-:W-:Y:S01]  /*1440*/  FFMA R26, R21, R26, -0.072529748082160949707 ;  /* 0xbd948a7a151a7423 */ /* 0x000fe2000000001a */
[----:B0-----:R-:W-:-:S03]  /*1450*/  DADD R14, R14, -R18 ;  /* 0x000000000e0e7229 */ /* 0x001fc60000000812 */
[----:B------:R-:W-:-:S04]  /*1460*/  FFMA R26, R21, R26, 0.10518480092287063599 ;  /* 0x3dd76b21151a7423 */ /* 0x000fc8000000001a */
[----:B------:R-:W-:-:S04]  /*1470*/  FFMA R26, R21, R26, -0.14171802997589111328 ;  /* 0xbe111e88151a7423 */ /* 0x000fc8000000001a */
[----:B------:R-:W-:-:S04]  /*1480*/  FFMA R26, R21, R26, 0.19988775253295898438 ;  /* 0x3e4caf60151a7423 */ /* 0x000fc8000000001a */
[----:B------:R-:W-:-:S04]  /*1490*/  FFMA R26, R21, R26, -0.33332940936088562012 ;  /* 0xbeaaaa27151a7423 */ /* 0x000fc8000000001a */
[----:B------:R-:W-:Y:S02]  /*14a0*/  FMUL R29, R21, R26 ;  /* 0x0000001a151d7220 */ /* 0x000fe40000400000 */
[----:B------:R-:W0:Y:S02]  /*14b0*/  I2F.F64 R20, R22 ;  /* 0x0000001600147312 */ /* 0x000e240000201c00 */
[----:B------:R-:W-:Y:S01]  /*14c0*/  FFMA R24, R24, R29, R24 ;  /* 0x0000001d18187223 */ /* 0x000fe20000000018 */
[----:B------:R-:W-:-:S04]  /*14d0*/  IMAD.MOV.U32 R29, RZ, RZ, 0x3f6ee581 ;  /* 0x3f6ee581ff1d7424 */ /* 0x000fc800078e00ff */
[----:B------:R-:W-:-:S05]  /*14e0*/  @P1 FFMA R24, R29, 1.6832555532455444336, -R24 ;  /* 0x3fd774eb1d181823 */ /* 0x000fca0000000818 */
[----:B------:R-:W-:Y:S01]  /*14f0*/  @!P2 FSEL R24, -|R24|, |R24|, !P0 ;  /* 0x400000181818a208 */ /* 0x000fe20004000300 */
[----:B0-----:R-:W-:-:S04]  /*1500*/  DFMA R16, R18, -R20, R16 ;  /* 0x800000141210722b */ /* 0x001fc80000000010 */
[----:B------:R-:W-:-:S07]  /*1510*/  FMUL R21, R24, 57.2957763671875 ;  /* 0x42652ee018157820 */ /* 0x000fce0000400000 */
.L_x_28:
[----:B------:R-:W-:Y:S05]  /*1520*/  BSYNC.RECONVERGENT B2 ;  /* 0x0000000000027941 */ /* 0x000fea0003800200 */
.L_x_25:
[----:B------:R-:W0:Y:S01]  /*1530*/  LDC.64 R18, c[0x0][0x3a8] ;  /* 0x0000ea00ff127b82 */ /* 0x000e220000000a00 */
[----:B------:R-:W1:Y:S01]  /*1540*/  LDCU UR4, c[0x0][0x394] ;  /* 0x00007280ff0477ac */ /* 0x000e620008000800 */
[----:B------:R-:W-:Y:S01]  /*1550*/  IMAD R27, R23, R27, R0 ;  /* 0x0000001b171b7224 */ /* 0x000fe200078e0200 */
[----:B-1----:R-:W-:-:S03]  /*1560*/  ISETP.NE.AND P0, PT, R25, UR4, PT ;  /* 0x0000000419007c0c */ /* 0x002fc6000bf05270 */
[----:B0-----:R-:W-:-:S05]  /*1570*/  IMAD.WIDE R18, R27, 0x4, R18 ;  /* 0x000000041b127825 */ /* 0x001fca00078e0212 */
[----:B------:R0:W-:Y:S05]  /*1580*/  STG.E desc[UR6][R18.64], R21 ;  /* 0x0000001512007986 */ /* 0x0001ea000c101906 */
[----:B------:R-:W-:Y:S05]  /*1590*/  @!P0 BRA `(.L_x_30) ;  /* 0x0000000000088947 */ /* 0x000fea0003800000 */
[----:B------:R-:W-:Y:S01]  /*15a0*/  PLOP3.LUT P0, PT, PT, PT, PT, 0x80, 0x8 ;  /* 0x000000000008781c */ /* 0x000fe20003f0f070 */
[----:B------:R-:W-:-:S12]  /*15b0*/  BRA `(.L_x_31) ;  /* 0xfffffff800147947 */ /* 0x000fd8000383ffff */
.L_x_30:
[----:B------:R-:W-:Y:S05]  /*15c0*/  BSYNC.RECONVERGENT B0 ;  /* 0x0000000000007941 */ /* 0x000fea0003800200 */
.L_x_24:
[----:B------:R-:W-:Y:S05]  /*15d0*/  BRA `(.L_x_23) ;  /* 0x0000000800187947 */ /* 0x000fea0003800000 */
.L_x_10:
[----:B------:R-:W-:Y:S01]  /*15e0*/  ISETP.GE.U32.AND P0, PT, R15, 0x8, PT ;  /* 0x000000080f00780c */ /* 0x000fe20003f06070 */
[----:B------:R-:W-:-:S12]  /*15f0*/  HFMA2 R7, -RZ, RZ, 0, 0 ;  /* 0x00000000ff077431 */ /* 0x000fd800000001ff */
[----:B------:R-:W-:Y:S05]  /*1600*/  @!P0 BRA `(.L_x_32) ;  /* 0x0000000000648947 */ /* 0x000fea0003800000 */
[----:B------:R-:W1:Y:S01]  /*1610*/  LDC R29, c[0x0][0x390] ;  /* 0x0000e400ff1d7b82 */ /* 0x000e620000000800 */
[----:B------:R-:W-:-:S07]  /*1620*/  UMOV UR4, URZ ;  /* 0x000000ff00047c82 */ /* 0x000fce0008000000 */
[----:B------:R-:W3:Y:S02]  /*1630*/  LDC.64 R6, c[0x0][0x3a8] ;  /* 0x0000ea00ff067b82 */ /* 0x000ee40000000a00 */
.L_x_33:
[----:B-1----:R-:W-:Y:S01]  /*1640*/  IMAD R25, R29, UR4, R0 ;  /* 0x000000041d197c24 */ /* 0x002fe2000f8e0200 */
[----:B----4-:R-:W-:Y:S01]  /*1650*/  MOV R28, 0x7fffffff ;  /* 0x7fffffff001c7802 */ /* 0x010fe20000000f00 */
[----:B------:R-:W-:Y:S02]  /*1660*/  UIADD3 UR4, UPT, UPT, UR4, 0x8, URZ ;  /* 0x0000000804047890 */ /* 0x000fe4000fffe0ff */
[----:B---3--:R-:W-:-:S04]  /*1670*/  IMAD.WIDE R24, R25, 0x4, R6 ;  /* 0x0000000419187825 */ /* 0x008fc800078e0206 */
[----:B------:R-:W-:Y:S01]  /*1680*/  ISETP.NE.AND P0, PT, R4, UR4, PT ;  /* 0x0000000404007c0c */ /* 0x000fe2000bf05270 */
[----:B------:R-:W-:Y:S01]  /*1690*/  STG.E desc[UR6][R24.64], R28 ;  /* 0x0000001c18007986 */ /* 0x000fe2000c101906 */
        /* <DEDUP_REMOVED lines=12> */
[----:B-1----:R-:W-:-:S05]  /*1760*/  IMAD.WIDE R14, R29, 0x4, R26 ;  /* 0x000000041d0e7825 */ /* 0x002fca00078e021a */
[----:B------:R4:W-:Y:S01]  /*1770*/  STG.E desc[UR6][R14.64], R28 ;  /* 0x0000001c0e007986 */ /* 0x0009e2000c101906 */
[----:B------:R-:W-:Y:S05]  /*1780*/  @P0 BRA `(.L_x_33) ;  /* 0xfffffffc00ac0947 */ /* 0x000fea000383ffff */
[----:B------:R-:W-:-:S07]  /*1790*/  IMAD.MOV.U32 R7, RZ, RZ, R4 ;  /* 0x000000ffff077224 */ /* 0x000fce00078e0004 */
.L_x_32:
[----:B------:R-:W-:-:S13]  /*17a0*/  ISETP.NE.AND P0, PT, R2, RZ, PT ;  /* 0x000000ff0200720c */ /* 0x000fda0003f05270 */
[----:B------:R-:W-:Y:S05]  /*17b0*/  @!P0 BRA `(.L_x_23) ;  /* 0x0000000400a08947 */ /* 0x000fea0003800000 */
[----:B------:R-:W-:Y:S02]  /*17c0*/  IADD3 R6, PT, PT, R2, -0x1, RZ ;  /* 0xffffffff02067810 */ /* 0x000fe40007ffe0ff */
[----:B------:R-:W-:Y:S02]  /*17d0*/  ISETP.NE.AND P1, PT, R3, RZ, PT ;  /* 0x000000ff0300720c */ /* 0x000fe40003f25270 */
[----:B------:R-:W-:-:S13]  /*17e0*/  ISETP.GE.U32.AND P0, PT, R6, 0x3, PT ;  /* 0x000000030600780c */ /* 0x000fda0003f06070 */
[----:B------:R-:W-:Y:S05]  /*17f0*/  @!P0 BRA `(.L_x_34) ;  /* 0x0000000000348947 */ /* 0x000fea0003800000 */
[----:B----4-:R-:W1:Y:S01]  /*1800*/  LDC R21, c[0x0][0x390] ;  /* 0x0000e400ff157b82 */ /* 0x010e620000000800 */
[----:B------:R-:W-:-:S07]  /*1810*/  MOV R23, 0x7fffffff ;  /* 0x7fffffff00177802 */ /* 0x000fce0000000f00 */
[----:B------:R-:W3:Y:S01]  /*1820*/  LDC.64 R14, c[0x0][0x3a8] ;  /* 0x0000ea00ff0e7b82 */ /* 0x000ee20000000a00 */
[C---:B-1----:R-:W-:Y:S02]  /*1830*/  IMAD R17, R7.reuse, R21, R0 ;  /* 0x0000001507117224 */ /* 0x042fe400078e0200 */
[----:B------:R-:W-:Y:S02]  /*1840*/  VIADD R7, R7, 0x4 ;  /* 0x0000000407077836 */ /* 0x000fe40000000000 */
        /* <DEDUP_REMOVED lines=8> */
.L_x_34:
[----:B------:R-:W-:Y:S05]  /*18d0*/  @!P1 BRA `(.L_x_23) ;  /* 0x0000000400589947 */ /* 0x000fea0003800000 */
[----:B------:R-:W-:Y:S02]  /*18e0*/  ISETP.NE.AND P1, PT, R3, 0x1, PT ;  /* 0x000000010300780c */ /* 0x000fe40003f25270 */
[----:B------:R-:W-:-:S11]  /*18f0*/  ISETP.NE.AND P0, PT, R5, RZ, PT ;  /* 0x000000ff0500720c */ /* 0x000fd60003f05270 */
[----:B------:R-:W-:Y:S05]  /*1900*/  @!P1 BRA `(.L_x_35) ;  /* 0x0000000000249947 */ /* 0x000fea0003800000 */
[----:B-1--4-:R-:W1:Y:S08]  /*1910*/  LDC R17, c[0x0][0x390] ;  /* 0x0000e400ff117b82 */ /* 0x012e700000000800 */
[----:B------:R-:W3:Y:S01]  /*1920*/  LDC.64 R14, c[0x0][0x3a8] ;  /* 0x0000ea00ff0e7b82 */ /* 0x000ee20000000a00 */
[C---:B-1----:R-:W-:Y:S01]  /*1930*/  IMAD R19, R7.reuse, R17, R0 ;  /* 0x0000001107137224 */ /* 0x042fe200078e0200 */
[----:B------:R-:W-:-:S03]  /*1940*/  IADD3 R7, PT, PT, R7, 0x2, RZ ;  /* 0x0000000207077810 */ /* 0x000fc60007ffe0ff */
[----:B---3--:R-:W-:Y:S01]  /*1950*/  IMAD.WIDE R14, R19, 0x4, R14 ;  /* 0x00000004130e7825 */ /* 0x008fe200078e020e */
[----:B------:R-:W-:-:S03]  /*1960*/  MOV R19, 0x7fffffff ;  /* 0x7fffffff00137802 */ /* 0x000fc60000000f00 */
[----:B------:R-:W-:Y:S02]  /*1970*/  IMAD.WIDE R16, R17, 0x4, R14 ;  /* 0x0000000411107825 */ /* 0x000fe400078e020e */
[----:B------:R3:W-:Y:S04]  /*1980*/  STG.E desc[UR6][R14.64], R19 ;  /* 0x000000130e007986 */ /* 0x0007e8000c101906 */
[----:B------:R3:W-:Y:S02]  /*1990*/  STG.E desc[UR6][R16.64], R19 ;  /* 0x0000001310007986 */ /* 0x0007e4000c101906 */
.L_x_35:
[----:B------:R-:W-:Y:S05]  /*19a0*/  @!P0 BRA `(.L_x_23) ;  /* 0x0000000400248947 */ /* 0x000fea0003800000 */
[----:B-1-34-:R-:W1:Y:S01]  /*19b0*/  LDC.64 R14, c[0x0][0x3a8] ;  /* 0x0000ea00ff0e7b82 */ /* 0x01ae620000000a00 */
[----:B------:R-:W3:Y:S01]  /*19c0*/  LDCU UR4, c[0x0][0x390] ;  /* 0x00007200ff0477ac */ /* 0x000ee20008000800 */
[----:B------:R-:W-:Y:S02]  /*19d0*/  IMAD.MOV.U32 R17, RZ, RZ, 0x7fffffff ;  /* 0x7fffffffff117424 */ /* 0x000fe400078e00ff */
[----:B---3--:R-:W-:-:S04]  /*19e0*/  IMAD R7, R7, UR4, R0 ;  /* 0x0000000407077c24 */ /* 0x008fc8000f8e0200 */
[----:B-1----:R-:W-:-:S05]  /*19f0*/  IMAD.WIDE R6, R7, 0x4, R14 ;  /* 0x0000000407067825 */ /* 0x002fca00078e020e */
[----:B------:R1:W-:Y:S01]  /*1a00*/  STG.E desc[UR6][R6.64], R17 ;  /* 0x0000001106007986 */ /* 0x0003e2000c101906 */
[----:B------:R-:W-:Y:S05]  /*1a10*/  BRA `(.L_x_23) ;  /* 0x0000000400087947 */ /* 0x000fea0003800000 */
.L_x_9:
[----:B------:R-:W-:Y:S01]  /*1a20*/  ISETP.GE.U32.AND P0, PT, R15, 0x8, PT ;  /* 0x000000080f00780c */ /* 0x000fe20003f06070 */
[----:B------:R-:W-:-:S12]  /*1a30*/  HFMA2 R7, -RZ, RZ, 0, 0 ;  /* 0x00000000ff077431 */ /* 0x000fd800000001ff */
[----:B------:R-:W-:Y:S05]  /*1a40*/  @!P0 BRA `(.L_x_36) ;  /* 0x0000000000648947 */ /* 0x000fea0003800000 */
[----:B------:R-:W1:Y:S01]  /*1a50*/  LDC R29, c[0x0][0x390] ;  /* 0x0000e400ff1d7b82 */ /* 0x000e620000000800 */
[----:B------:R-:W-:-:S07]  /*1a60*/  UMOV UR4, URZ ;  /* 0x000000ff00047c82 */ /* 0x000fce0008000000 */
[----:B------:R-:W3:Y:S02]  /*1a70*/  LDC.64 R6, c[0x0][0x3a8] ;  /* 0x0000ea00ff067b82 */ /* 0x000ee40000000a00 */
.L_x_37:
        /* <DEDUP_REMOVED lines=22> */
.L_x_36:
        /* <DEDUP_REMOVED lines=19> */
.L_x_38:
[----:B------:R-:W-:Y:S05]  /*1d10*/  @!P1 BRA `(.L_x_23) ;  /* 0x0000000000489947 */ /* 0x000fea0003800000 */
[----:B------:R-:W-:Y:S02]  /*1d20*/  ISETP.NE.AND P1, PT, R5, RZ, PT ;  /* 0x000000ff0500720c */ /* 0x000fe40003f25270 */
[----:B------:R-:W-:-:S11]  /*1d30*/  ISETP.NE.AND P0, PT, R3, 0x1, PT ;  /* 0x000000010300780c */ /* 0x000fd60003f05270 */
[----:B------:R-:W3:Y:S08]  /*1d40*/  @P1 LDC R6, c[0x0][0x390] ;  /* 0x0000e400ff061b82 */ /* 0x000ef00000000800 */
[----:B-1--4-:R-:W1:Y:S01]  /*1d50*/  @P1 LDC.64 R14, c[0x0][0x3a8] ;  /* 0x0000ea00ff0e1b82 */ /* 0x012e620000000a00 */
[----:B------:R-:W-:Y:S05]  /*1d60*/  @!P0 BRA `(.L_x_39) ;  /* 0x0000000000248947 */ /* 0x000fea0003800000 */
[----:B------:R-:W4:Y:S08]  /*1d70*/  LDC R19, c[0x0][0x390] ;  /* 0x0000e400ff137b82 */ /* 0x000f300000000800 */
[----:B------:R-:W5:Y:S01]  /*1d80*/  LDC.64 R16, c[0x0][0x3a8] ;  /* 0x0000ea00ff107b82 */ /* 0x000f620000000a00 */
[C---:B----4-:R-:W-:Y:S01]  /*1d90*/  IMAD R21, R7.reuse, R19, R0 ;  /* 0x0000001307157224 */ /* 0x050fe200078e0200 */
[----:B------:R-:W-:-:S03]  /*1da0*/  IADD3 R7, PT, PT, R7, 0x2, RZ ;  /* 0x0000000207077810 */ /* 0x000fc60007ffe0ff */
[----:B-----5:R-:W-:Y:S01]  /*1db0*/  IMAD.WIDE R16, R21, 0x4, R16 ;  /* 0x0000000415107825 */ /* 0x020fe200078e0210 */
[----:B------:R-:W-:-:S03]  /*1dc0*/  MOV R21, 0x7fffffff ;  /* 0x7fffffff00157802 */ /* 0x000fc60000000f00 */
[----:B------:R-:W-:Y:S02]  /*1dd0*/  IMAD.WIDE R18, R19, 0x4, R16 ;  /* 0x0000000413127825 */ /* 0x000fe400078e0210 */
[----:B------:R4:W-:Y:S04]  /*1de0*/  STG.E desc[UR6][R16.64], R21 ;  /* 0x0000001510007986 */ /* 0x0009e8000c101906 */
[----:B------:R4:W-:Y:S02]  /*1df0*/  STG.E desc[UR6][R18.64], R21 ;  /* 0x0000001512007986 */ /* 0x0009e4000c101906 */
.L_x_39:
[----:B---3--:R-:W-:Y:S01]  /*1e00*/  @P1 IMAD R7, R7, R6, R0 ;  /* 0x0000000607071224 */ /* 0x008fe200078e0200 */
[----:B----4-:R-:W-:-:S03]  /*1e10*/  @P1 MOV R17, 0x7fffffff ;  /* 0x7fffffff00111802 */ /* 0x010fc60000000f00 */
[----:B-1----:R-:W-:-:S05]  /*1e20*/  @P1 IMAD.WIDE R14, R7, 0x4, R14 ;  /* 0x00000004070e1825 */ /* 0x002fca00078e020e */
[----:B------:R3:W-:Y:S02]  /*1e30*/  @P1 STG.E desc[UR6][R14.64], R17 ;  /* 0x000000110e001986 */ /* 0x0007e4000c101906 */
.L_x_23:
[----:B------:R-:W-:Y:S05]  /*1e40*/  BSYNC.RECONVERGENT B1 ;  /* 0x0000000000017941 */ /* 0x000fea0003800200 */
.L_x_8:
[----:B------:R-:W0:Y:S01]  /*1e50*/  LDCU UR4, c[0x0][0x390] ;  /* 0x00007200ff0477ac */ /* 0x000e220008000800 */
[----:B------:R-:W-:-:S05]  /*1e60*/  VIADD R0, R0, UR5 ;  /* 0x0000000500007c36 */ /* 0x000fca0008000000 */
[----:B0-----:R-:W-:-:S13]  /*1e70*/  ISETP.GE.AND P0, PT, R0, UR4, PT ;  /* 0x0000000400007c0c */ /* 0x001fda000bf06270 */
[----:B------:R-:W-:Y:S05]  /*1e80*/  @!P0 BRA `(.L_x_40) ;  /* 0xffffffe800048947 */ /* 0x000fea000383ffff */
[----:B------:R-:W-:Y:S05]  /*1e90*/  EXIT ;  /* 0x000000000000794d */ /* 0x000fea0003800000 */
.L_x_7:
[----:B-----5:R-:W1:Y:S08]  /*1ea0*/  LDC.64 R4, c[0x0][0x388] ;  /* 0x0000e200ff047b82 */ /* 0x020e700000000a00 */
[----:B---3--:R-:W3:Y:S08]  /*1eb0*/  LDC R2, c[0x0][0x394] ;  /* 0x0000e500ff027b82 */ /* 0x008ef00000000800 */
[----:B------:R-:W4:Y:S01]  /*1ec0*/  LDC R7, c[0x0][0x398] ;  /* 0x0000e600ff077b82 */ /* 0x000f220000000800 */
[----:B-1----:R-:W-:-:S05]  /*1ed0*/  IMAD.WIDE R4, R0, 0x4, R4 ;  /* 0x0000000400047825 */ /* 0x002fca00078e0204 */
[----:B------:R-:W3:Y:S01]  /*1ee0*/  LDG.E.CONSTANT R3, desc[UR6][R4.64] ;  /* 0x0000000604037981 */ /* 0x000ee2000c1e9900 */
[----:B------:R-:W-:Y:S01]  /*1ef0*/  BSSY.RECONVERGENT B1, `(.L_x_41) ;  /* 0x00000e0000017945 */ /* 0x000fe20003800200 */
[----:B---3--:R-:W-:-:S04]  /*1f00*/  IADD3 R6, PT, PT, -R3, R2, RZ ;  /* 0x0000000203067210 */ /* 0x008fc80007ffe1ff */
[----:B----4-:R-:W-:-:S04]  /*1f10*/  ISETP.GE.AND P0, PT, R6, R7, PT ;  /* 0x000000070600720c */ /* 0x010fc80003f06270 */
[----:B------:R-:W-:-:S04]  /*1f20*/  ISETP.LT.OR P0, PT, R3, RZ, !P0 ;  /* 0x000000ff0300720c */ /* 0x000fc80004701670 */
[----:B------:R-:W-:-:S13]  /*1f30*/  ISETP.GE.OR P0, PT, R3, R2, P0 ;  /* 0x000000020300720c */ /* 0x000fda0000706670 */
[----:B------:R-:W-:Y:S05]  /*1f40*/  @P0 BRA `(.L_x_42) ;  /* 0x0000000c00680947 */ /* 0x000fea0003800000 */
[----:B------:R-:W-:Y:S01]  /*1f50*/  IADD3 R5, PT, PT, R3, -0x1, R7 ;  /* 0xffffffff03057810 */ /* 0x000fe20007ffe007 */
[----:B------:R-:W-:Y:S03]  /*1f60*/  BSSY.RECONVERGENT B0, `(.L_x_43) ;  /* 0x000004d000007945 */ /* 0x000fe60003800200 */
[----:B------:R-:W-:-:S13]  /*1f70*/  ISETP.GE.AND P0, PT, R5, 0x1, PT ;  /* 0x000000010500780c */ /* 0x000fda0003f06270 */
[----:B------:R-:W-:Y:S05]  /*1f80*/  @!P0 BRA `(.L_x_44) ;  /* 0x0000000400288947 */ /* 0x000fea0003800000 */
[C---:B------:R-:W-:Y:S01]  /*1f90*/  ISETP.GE.U32.AND P0, PT, R5.reuse, 0x8, PT ;  /* 0x000000080500780c */ /* 0x040fe20003f06070 */
[----:B------:R-:W-:Y:S01]  /*1fa0*/  BSSY.RECONVERGENT B2, `(.L_x_45) ;  /* 0x000001e000027945 */ /* 0x000fe20003800200 */
[----:B------:R-:W-:Y:S01]  /*1fb0*/  LOP3.LUT R4, R5, 0x7, RZ, 0xc0, !PT ;  /* 0x0000000705047812 */ /* 0x000fe200078ec0ff */
[----:B------:R-:W-:-:S03]  /*1fc0*/  HFMA2 R7, -RZ, RZ, 0, 0 ;  /* 0x00000000ff077431 */ /* 0x000fc600000001ff */
[----:B------:R-:W-:-:S07]  /*1fd0*/  ISETP.NE.AND P1, PT, R4, RZ, PT ;  /* 0x000000ff0400720c */ /* 0x000fce0003f25270 */
[----:B------:R-:W-:Y:S06]  /*1fe0*/  @!P0 BRA `(.L_x_46) ;  /* 0x0000000000648947 */ /* 0x000fec0003800000 */
[----:B------:R-:W1:Y:S01]  /*1ff0*/  LDC R29, c[0x0][0x390] ;  /* 0x0000e400ff1d7b82 */ /* 0x000e620000000800 */
[----:B------:R-:W-:Y:S02]  /*2000*/  LOP3.LUT R7, R5, 0x7ffffff8, RZ, 0xc0, !PT ;  /* 0x7ffffff805077812 */ /* 0x000fe400078ec0ff */
[----:B------:R-:W-:-:S05]  /*2010*/  MOV R6, RZ ;  /* 0x000000ff00067202 */ /* 0x000fca0000000f00 */
[----:B------:R-:W3:Y:S02]  /*2020*/  LDC.64 R14, c[0x0][0x3a8] ;  /* 0x0000ea00ff0e7b82 */ /* 0x000ee40000000a00 */
.L_x_47:
[C---:B-1--4-:R-:W-:Y:S01]  /*2030*/  IMAD R19, R6.reuse, R29, R0 ;  /* 0x0000001d06137224 */ /* 0x052fe200078e0200 */
[----:B------:R-:W-:Y:S01]  /*2040*/  IADD3 R6, PT, PT, R6, 0x8, RZ ;  /* 0x0000000806067810 */ /* 0x000fe20007ffe0ff */
[----:B------:R-:W-:Y:S02]  /*2050*/  IMAD.MOV.U32 R28, RZ, RZ, 0x7fffffff ;  /* 0x7fffffffff1c7424 */ /* 0x000fe400078e00ff */
[----:B---3--:R-:W-:Y:S01]  /*2060*/  IMAD.WIDE R18, R19, 0x4, R14 ;  /* 0x0000000413127825 */ /* 0x008fe200078e020e */
[----:B------:R-:W-:-:S04]  /*2070*/  ISETP.NE.AND P0, PT, R6, R7, PT ;  /* 0x000000070600720c */ /* 0x000fc80003f05270 */
        /* <DEDUP_REMOVED lines=9> */
[----:B---3--:R-:W-:-:S05]  /*2110*/  IMAD.WIDE R20, R29, 0x4, R18 ;  /* 0x000000041d147825 */ /* 0x008fca00078e0212 */
[----:B------:R4:W-:Y:S01]  /*2120*/  STG.E desc[UR6][R20.64], R28 ;  /* 0x0000001c14007986 */ /* 0x0009e2000c101906 */
[----:B------:R-:W-:-:S05]  /*2130*/  IMAD.WIDE R22, R29, 0x4, R20 ;  /* 0x000000041d167825 */ /* 0x000fca00078e0214 */
[----:B------:R4:W-:Y:S01]  /*2140*/  STG.E desc[UR6][R22.64], R28 ;  /* 0x0000001c16007986 */ /* 0x0009e2000c101906 */
[----:B------:R-:W-:-:S05]  /*2150*/  IMAD.WIDE R26, R29, 0x4, R22 ;  /* 0x000000041d1a7825 */ /* 0x000fca00078e0216 */
[----:B------:R4:W-:Y:S01]  /*2160*/  STG.E desc[UR6][R26.64], R28 ;  /* 0x0000001c1a007986 */ /* 0x0009e2000c101906 */
[----:B------:R-:W-:Y:S05]  /*2170*/  @P0 BRA `(.L_x_47) ;  /* 0xfffffffc00ac0947 */ /* 0x000fea000383ffff */
.L_x_46:
[----:B------:R-:W-:Y:S05]  /*2180*/  BSYNC.RECONVERGENT B2 ;  /* 0x0000000000027941 */ /* 0x000fea0003800200 */
.L_x_45:
[----:B------:R-:W-:Y:S05]  /*2190*/  @!P1 BRA `(.L_x_44) ;  /* 0x0000000000a49947 */ /* 0x000fea0003800000 */
[----:B------:R-:W-:Y:S01]  /*21a0*/  ISETP.GE.U32.AND P0, PT, R4, 0x4, PT ;  /* 0x000000040400780c */ /* 0x000fe20003f06070 */
[----:B------:R-:W-:Y:S01]  /*21b0*/  BSSY.RECONVERGENT B2, `(.L_x_48) ;  /* 0x0000011000027945 */ /* 0x000fe20003800200 */
[----:B------:R-:W-:-:S04]  /*21c0*/  LOP3.LUT R6, R5, 0x3, RZ, 0xc0, !PT ;  /* 0x0000000305067812 */ /* 0x000fc800078ec0ff */
[----:B------:R-:W-:-:S07]  /*21d0*/  ISETP.NE.AND P1, PT, R6, RZ, PT ;  /* 0x000000ff0600720c */ /* 0x000fce0003f25270 */
[----:B------:R-:W-:Y:S06]  /*21e0*/  @!P0 BRA `(.L_x_49) ;  /* 0x0000000000348947 */ /* 0x000fec0003800000 */
[----:B----4-:R-:W1:Y:S01]  /*21f0*/  LDC R21, c[0x0][0x390] ;  /* 0x0000e400ff157b82 */ /* 0x010e620000000800 */
[----:B------:R-:W-:-:S07]  /*2200*/  MOV R23, 0x7fffffff ;  /* 0x7fffffff00177802 */ /* 0x000fce0000000f00 */
        /* <DEDUP_REMOVED lines=11> */
.L_x_49:
[----:B------:R-:W-:Y:S05]  /*22c0*/  BSYNC.RECONVERGENT B2 ;  /* 0x0000000000027941 */ /* 0x000fea0003800200 */
.L_x_48:
[----:B------:R-:W-:Y:S05]  /*22d0*/  @!P1 BRA `(.L_x_44) ;  /* 0x0000000000549947 */ /* 0x000fea0003800000 */
[----:B------:R-:W-:Y:S01]  /*22e0*/  LOP3.LUT R4, R5, 0x1, RZ, 0xc0, !PT ;  /* 0x0000000105047812 */ /* 0x000fe200078ec0ff */
[----:B------:R-:W-:Y:S01]  /*22f0*/  BSSY.RECONVERGENT B2, `(.L_x_50) ;  /* 0x000000f000027945 */ /* 0x000fe20003800200 */
[----:B------:R-:W-:Y:S02]  /*2300*/  ISETP.NE.AND P0, PT, R6, 0x1, PT ;  /* 0x000000010600780c */ /* 0x000fe40003f05270 */
[----:B------:R-:W-:-:S13]  /*2310*/  ISETP.NE.U32.AND P1, PT, R4, 0x1, PT ;  /* 0x000000010400780c */ /* 0x000fda0003f25070 */
[----:B------:R-:W3:Y:S08]  /*2320*/  @!P1 LDC R4, c[0x0][0x390] ;  /* 0x0000e400ff049b82 */ /* 0x000ef00000000800 */
[----:B-1----:R-:W1:Y:S01]  /*2330*/  @!P1 LDC.64 R14, c[0x0][0x3a8] ;  /* 0x0000ea00ff0e9b82 */ /* 0x002e620000000a00 */
[----:B------:R-:W-:Y:S05]  /*2340*/  @!P0 BRA `(.L_x_51) ;  /* 0x0000000000248947 */ /* 0x000fea0003800000 */
[----:B----4-:R-:W4:Y:S08]  /*2350*/  LDC R19, c[0x0][0x390] ;  /* 0x0000e400ff137b82 */ /* 0x010f300000000800 */
[----:B------:R-:W5:Y:S01]  /*2360*/  LDC.64 R16, c[0x0][0x3a8] ;  /* 0x0000ea00ff107b82 */ /* 0x000f620000000a00 */
[C---:B----4-:R-:W-:Y:S01]  /*2370*/  IMAD R21, R7.reuse, R19, R0 ;  /* 0x0000001307157224 */ /* 0x050fe200078e0200 */
[----:B------:R-:W-:-:S03]  /*2380*/  IADD3 R7, PT, PT, R7, 0x2, RZ ;  /* 0x0000000207077810 */ /* 0x000fc60007ffe0ff */
[----:B-----5:R-:W-:-:S04]  /*2390*/  IMAD.WIDE R16, R21, 0x4, R16 ;  /* 0x0000000415107825 */ /* 0x020fc800078e0210 */
[----:B------:R-:W-:Y:S02]  /*23a0*/  IMAD.MOV.U32 R21, RZ, RZ, 0x7fffffff ;  /* 0x7fffffffff157424 */ /* 0x000fe400078e00ff */
[----:B------:R-:W-:-:S03]  /*23b0*/  IMAD.WIDE R18, R19, 0x4, R16 ;  /* 0x0000000413127825 */ /* 0x000fc600078e0210 */
[----:B------:R4:W-:Y:S04]  /*23c0*/  STG.E desc[UR6][R16.64], R21 ;  /* 0x0000001510007986 */ /* 0x0009e8000c101906 */
[----:B------:R4:W-:Y:S02]  /*23d0*/  STG.E desc[UR6][R18.64], R21 ;  /* 0x0000001512007986 */ /* 0x0009e4000c101906 */
.L_x_51:
[----:B------:R-:W-:Y:S05]  /*23e0*/  BSYNC.RECONVERGENT B2 ;  /* 0x0000000000027941 */ /* 0x000fea0003800200 */
.L_x_50:
[----:B---3--:R-:W-:Y:S01]  /*23f0*/  @!P1 IMAD R7, R7, R4, R0 ;  /* 0x0000000407079224 */ /* 0x008fe200078e0200 */
[----:B----4-:R-:W-:-:S03]  /*2400*/  @!P1 MOV R17, 0x7fffffff ;  /* 0x7fffffff00119802 */ /* 0x010fc60000000f00 */
[----:B-1----:R-:W-:-:S05]  /*2410*/  @!P1 IMAD.WIDE R14, R7, 0x4, R14 ;  /* 0x00000004070e9825 */ /* 0x002fca00078e020e */
[----:B------:R3:W-:Y:S02]  /*2420*/  @!P1 STG.E desc[UR6][R14.64], R17 ;  /* 0x000000110e009986 */ /* 0x0007e4000c101906 */
.L_x_44:
[----:B------:R-:W-:Y:S05]  /*2430*/  BSYNC.RECONVERGENT B0 ;  /* 0x0000000000007941 */ /* 0x000fea0003800200 */
.L_x_43:
[----:B-1-34-:R-:W1:Y:S01]  /*2440*/  LDC.64 R16, c[0x0][0x380] ;  /* 0x0000e000ff107b82 */ /* 0x01ae620000000a00 */
[----:B------:R-:W3:Y:S02]  /*2450*/  LDCU UR4, c[0x0][0x390] ;  /* 0x00007200ff0477ac */ /* 0x000ee40008000800 */
[----:B---3--:R-:W-:-:S04]  /*2460*/  IMAD R19, R3, UR4, R0 ;  /* 0x0000000403137c24 */ /* 0x008fc8000f8e0200 */
[----:B-1----:R-:W-:-:S06]  /*2470*/  IMAD.WIDE R18, R19, 0x4, R16 ;  /* 0x0000000413127825 */ /* 0x002fcc00078e0210 */
[----:B------:R-:W3:Y:S01]  /*2480*/  LDG.E.CONSTANT R18, desc[UR6][R18.64] ;  /* 0x0000000612127981 */ /* 0x000ee2000c1e9900 */
[----:B------:R-:W-:Y:S02]  /*2490*/  ISETP.GE.AND P1, PT, R5, R2, PT ;  /* 0x000000020500720c */ /* 0x000fe40003f26270 */
[----:B------:R-:W-:Y:S02]  /*24a0*/  CS2R R6, SRZ ;  /* 0x0000000000067805 */ /* 0x000fe4000001ff00 */
[----:B------:R-:W-:Y:S02]  /*24b0*/  CS2R R14, SRZ ;  /* 0x00000000000e7805 */ /* 0x000fe4000001ff00 */
[----:B---3--:R-:W-:-:S13]  /*24c0*/  FSETP.NAN.AND P0, PT, |R18|, |R18|, PT ;  /* 0x400000121200720b */ /* 0x008fda0003f08200 */
[----:B------:R-:W1:Y:S08]  /*24d0*/  @!P0 F2F.F64.F32 R20, R18 ;  /* 0x0000001200148310 */ /* 0x000e700000201800 */
[----:B------:R-:W3:Y:S01]  /*24e0*/  @!P0 I2F.F64.U32 R22, R3 ;  /* 0x0000000300168312 */ /* 0x000ee20000201800 */
[----:B-1----:R-:W-:Y:S02]  /*24f0*/  @!P0 DADD R14, RZ, R20 ;  /* 0x00000000ff0e8229 */ /* 0x002fe40000000014 */
[----:B---3--:R-:W-:Y:S01]  /*2500*/  @!P0 DFMA R6, R20, R22, RZ ;  /* 0x000000161406822b */ /* 0x008fe200000000ff */
[----:B------:R-:W-:-:S04]  /*2510*/  IMAD R21, R5, UR4, R0 ;  /* 0x0000000405157c24 */ /* 0x000fc8000f8e0200 */
[----:B------:R-:W-:Y:S01]  /*2520*/  IMAD.WIDE R16, R21, 0x4, R16 ;  /* 0x0000000415107825 */ /* 0x000fe200078e0210 */
[----:B------:R-:W-:Y:S06]  /*2530*/  @P1 BRA `(.L_x_42) ;  /* 0x0000000400ec1947 */ /* 0x000fec0003800000 */
[----:B------:R1:W5:Y:S01]  /*2540*/  LDG.E.CONSTANT R4, desc[UR6][R16.64] ;  /* 0x0000000610047981 */ /* 0x000362000c1e9900 */
[----:B------:R-:W-:-:S13]  /*2550*/  PLOP3.LUT P0, PT, P0, PT, PT, 0x8, 0x80 ;  /* 0x000000000080781c */ /* 0x000fda000070e170 */
.L_x_57:
[----:B---3--:R-:W3:Y:S01]  /*2560*/  LDC R22, c[0x0][0x398] ;  /* 0x0000e600ff167b82 */ /* 0x008ee20000000800 */
[----:B------:R-:W4:Y:S01]  /*2570*/  LDCU UR8, c[0x0][0x390] ;  /* 0x00007200ff0877ac */ /* 0x000f220008000800 */
[----:B------:R-:W-:Y:S02]  /*2580*/  MOV R19, R5 ;  /* 0x0000000500137202 */ /* 0x000fe40000000f00 */
[----:B------:R-:W-:Y:S01]  /*2590*/  IADD3 R5, PT, PT, R5, 0x1, RZ ;  /* 0x0000000105057810 */ /* 0x000fe20007ffe0ff */
[----:B------:R-:W0:Y:S03]  /*25a0*/  LDCU UR4, c[0x0][0x394] ;  /* 0x00007280ff0477ac */ /* 0x000e260008000800 */
[----:B------:R-:W2:Y:S01]  /*25b0*/  LDC.64 R2, c[0x0][0x380] ;  /* 0x0000e000ff027b82 */ /* 0x000ea20000000a00 */
[----:B----4-:R-:W-:Y:S01]  /*25c0*/  IMAD.U32 R21, RZ, RZ, UR8 ;  /* 0x00000008ff157e24 */ /* 0x010fe2000f8e00ff */
[----:B0-----:R-:W-:-:S02]  /*25d0*/  ISETP.GE.AND P1, PT, R5, UR4, PT ;  /* 0x0000000405007c0c */ /* 0x001fc4000bf26270 */
[----:B---3--:R-:W-:-:S05]  /*25e0*/  IADD3 R18, PT, PT, R19, -R22, RZ ;  /* 0x8000001613127210 */ /* 0x008fca0007ffe0ff */
[----:B-1----:R-:W-:-:S05]  /*25f0*/  IMAD R17, R18, R21, R21 ;  /* 0x0000001512117224 */ /* 0x002fca00078e0215 */
[----:B------:R-:W-:-:S05]  /*2600*/  IADD3 R17, PT, PT, R17, R0, RZ ;  /* 0x0000000011117210 */ /* 0x000fca0007ffe0ff */
[----:B--2---:R-:W-:-:S05]  /*2610*/  IMAD.WIDE R16, R17, 0x4, R2 ;  /* 0x0000000411107825 */ /* 0x004fca00078e0202 */
[----:B------:R-:W2:Y:S01]  /*2620*/  LDG.E.CONSTANT R20, desc[UR6][R16.64] ;  /* 0x0000000610147981 */ /* 0x000ea2000c1e9900 */
[----:B------:R-:W-:-:S04]  /*2630*/  @!P1 IMAD R23, R5, UR8, R0 ;  /* 0x0000000805179c24 */ /* 0x000fc8000f8e0200 */
[----:B------:R-:W-:-:S04]  /*2640*/  @!P1 IMAD.WIDE R2, R23, 0x4, R2 ;  /* 0x0000000417029825 */ /* 0x000fc800078e0202 */
[----:B-----5:R-:W-:Y:S01]  /*2650*/  IMAD.MOV.U32 R23, RZ, RZ, R4 ;  /* 0x000000ffff177224 */ /* 0x020fe200078e0004 */
[----:B------:R-:W-:Y:S01]  /*2660*/  BSSY.RECONVERGENT B0, `(.L_x_52) ;  /* 0x0000062000007945 */ /* 0x000fe20003800200 */
[----:B------:R0:W5:Y:S01]  /*2670*/  @!P1 LDG.E.CONSTANT R4, desc[UR6][R2.64] ;  /* 0x0000000602049981 */ /* 0x000162000c1e9900 */
[----:B------:R-:W-:Y:S02]  /*2680*/  ISETP.NE.AND P1, PT, R5, UR4, PT ;  /* 0x0000000405007c0c */ /* 0x000fe4000bf25270 */
[----:B------:R-:W-:Y:S02]  /*2690*/  FSETP.NUM.AND P0, PT, |R23|, |R23|, P0 ;  /* 0x400000171700720b */ /* 0x000fe40000707200 */
[----:B------:R-:W-:Y:S02]  /*26a0*/  IADD3 R18, PT, PT, R18, 0x1, RZ ;  /* 0x0000000112127810 */ /* 0x000fe40007ffe0ff */
[----:B--2---:R-:W-:-:S13]  /*26b0*/  FSETP.NUM.AND P2, PT, |R20|, |R20|, PT ;  /* 0x400000141400720b */ /* 0x004fda0003f47200 */
[----:B0-----:R-:W-:Y:S05]  /*26c0*/  @P0 BRA P2, `(.L_x_53) ;  /* 0x0000000000dc0947 */ /* 0x001fea0001000000 */
[----:B------:R-:W-:Y:S02]  /*26d0*/  ISETP.GE.AND P0, PT, R22, 0x1, PT ;  /* 0x000000011600780c */ /* 0x000fe40003f06270 */
[----:B------:R-:W-:Y:S02]  /*26e0*/  CS2R R14, SRZ ;  /* 0x00000000000e7805 */ /* 0x000fe4000001ff00 */
[----:B------:R-:W-:-:S09]  /*26f0*/  CS2R R6, SRZ ;  /* 0x0000000000067805 */ /* 0x000fd2000001ff00 */
[----:B------:R-:W-:Y:S05]  /*2700*/  @!P0 BRA `(.L_x_54) ;  /* 0x0000000000548947 */ /* 0x000fea0003800000 */
[----:B------:R-:W0:Y:S01]  /*2710*/  LDC.64 R2, c[0x0][0x380] ;  /* 0x0000e000ff027b82 */ /* 0x000e220000000a00 */
[----:B------:R-:W-:Y:S01]  /*2720*/  HFMA2 R25, -RZ, RZ, 0, 0 ;  /* 0x00000000ff197431 */ /* 0x000fe200000001ff */
[----:B------:R-:W-:Y:S02]  /*2730*/  CS2R R6, SRZ ;  /* 0x0000000000067805 */ /* 0x000fe4000001ff00 */
[----:B------:R-:W-:-:S07]  /*2740*/  CS2R R14, SRZ ;  /* 0x00000000000e7805 */ /* 0x000fce000001ff00 */
.L_x_56:
[----:B------:R-:W1:Y:S01]  /*2750*/  LDCU UR4, c[0x0][0x390] ;  /* 0x00007200ff0477ac */ /* 0x000e620008000800 */
[----:B------:R-:W-:Y:S01]  /*2760*/  IADD3 R22, PT, PT, R18, R25, RZ ;  /* 0x0000001912167210 */ /* 0x000fe20007ffe0ff */
[----:B-1----:R-:W-:-:S04]  /*2770*/  IMAD.U32 R21, RZ, RZ, UR4 ;  /* 0x00000004ff157e24 */ /* 0x002fc8000f8e00ff */
[----:B------:R-:W-:-:S04]  /*2780*/  IMAD R17, R22, R21, R0 ;  /* 0x0000001516117224 */ /* 0x000fc800078e0200 */
[----:B0-----:R-:W-:-:S06]  /*2790*/  IMAD.WIDE R16, R17, 0x4, R2 ;  /* 0x0000000411107825 */ /* 0x001fcc00078e0202 */
        /* <DEDUP_REMOVED lines=12> */
.L_x_54:
[----:B------:R-:W0:Y:S01]  /*2860*/  I2F.F64.U32 R2, R19 ;  /* 0x0000001300027312 */ /* 0x000e220000201800 */
[C---:B------:R-:W-:Y:S01]  /*2870*/  DMUL R16, R14.reuse, -R12 ;  /* 0x8000000c0e107228 */ /* 0x040fe20000000000 */
[----:B------:R-:W-:Y:S01]  /*2880*/  MOV R18, 0x3b2090aa ;  /* 0x3b2090aa00127802 */ /* 0x000fe20000000f00 */
[----:B0-----:R-:W-:-:S08]  /*2890*/  DFMA R2, R14, R2, -R6 ;  /* 0x000000020e02722b */ /* 0x001fd00000000806 */
[----:B------:R-:W-:-:S08]  /*28a0*/  DFMA R2, R2, R8, R16 ;  /* 0x000000080202722b */ /* 0x000fd00000000010 */
[----:B------:R-:W-:-:S10]  /*28b0*/  DMUL R2, R2, R10 ;  /* 0x0000000a02027228 */ /* 0x000fd40000000000 */
[----:B------:R0:W1:Y:S02]  /*28c0*/  F2F.F32.F64 R2, R2 ;  /* 0x0000000200027310 */ /* 0x0000640000301000 */
[----:B0-----:R-:W-:-:S06]  /*28d0*/  SHF.R.U32.HI R3, RZ, 0x1f, R3 ;  /* 0x0000001fff037819 */ /* 0x001fcc0000011603 */
[----:B-1----:R-:W0:Y:S01]  /*28e0*/  MUFU.RCP R17, |R2| ;  /* 0x4000000200117308 */ /* 0x002e220000001000 */
[C---:B------:R-:W-:Y:S02]  /*28f0*/  FSETP.GT.AND P3, PT, |R2|.reuse, 1, PT ;  /* 0x3f8000000200780b */ /* 0x040fe40003f64200 */
[-C--:B------:R-:W-:Y:S02]  /*2900*/  FSETP.NAN.AND P2, PT, |R2|, |R2|.reuse, PT ;  /* 0x400000020200720b */ /* 0x080fe40003f48200 */
[----:B0-----:R-:W-:Y:S02]  /*2910*/  FSEL R16, R17, |R2|, P3 ;  /* 0x4000000211107208 */ /* 0x001fe40001800000 */
[----:B------:R-:W-:Y:S01]  /*2920*/  LOP3.LUT R2, R3, 0x1, RZ, 0xc0, !PT ;  /* 0x0000000103027812 */ /* 0x000fe200078ec0ff */
[----:B------:R-:W-:Y:S02]  /*2930*/  IMAD.MOV.U32 R3, RZ, RZ, 0x3f6ee581 ;  /* 0x3f6ee581ff037424 */ /* 0x000fe400078e00ff */
        /* <DEDUP_REMOVED lines=16> */
.L_x_53:
[----:B------:R-:W0:Y:S08]  /*2a40*/  F2F.F64.F32 R16, R23 ;  /* 0x0000001700107310 */ /* 0x000e300000201800 */
[----:B------:R-:W1:Y:S01]  /*2a50*/  I2F.F64.U32 R2, R19 ;  /* 0x0000001300027312 */ /* 0x000e620000201800 */
[----:B0-----:R-:W-:Y:S02]  /*2a60*/  DADD R14, R16, R14 ;  /* 0x00000000100e7229 */ /* 0x001fe4000000000e */
[----:B-1----:R-:W-:-:S06]  /*2a70*/  DFMA R6, R2, R16, R6 ;  /* 0x000000100206722b */ /* 0x002fcc0000000006 */
[----:B------:R-:W-:Y:S02]  /*2a80*/  DMUL R16, R14, -R12 ;  /* 0x8000000c0e107228 */ /* 0x000fe40000000000 */
[----:B------:R-:W-:-:S08]  /*2a90*/  DFMA R2, R2, R14, -R6 ;  /* 0x0000000e0202722b */ /* 0x000fd00000000806 */
[----:B------:R-:W-:-:S08]  /*2aa0*/  DFMA R16, R2, R8, R16 ;  /* 0x000000080210722b */ /* 0x000fd00000000010 */
[----:B------:R-:W-:-:S06]  /*2ab0*/  DMUL R16, R16, R10 ;  /* 0x0000000a10107228 */ /* 0x000fcc0000000000 */
[----:B------:R-:W0:Y:S04]  /*2ac0*/  F2F.F32.F64 R22, R16 ;  /* 0x0000001000167310 */ /* 0x000e280000301000 */
[----:B------:R-:W-:-:S04]  /*2ad0*/  SHF.R.U32.HI R26, RZ, 0x1f, R17 ;  /* 0x0000001fff1a7819 */ /* 0x000fc80000011611 */
[----:B------:R-:W-:Y:S01]  /*2ae0*/  I2F.F64 R16, R18 ;  /* 0x0000001200107312 */ /* 0x000fe20000201c00 */
[----:B0-----:R-:W-:-:S07]  /*2af0*/  FSETP.GT.AND P3, PT, |R22|, 1, PT ;  /* 0x3f8000001600780b */ /* 0x001fce0003f64200 */
[----:B------:R-:W0:Y:S01]  /*2b00*/  MUFU.RCP R3, |R22| ;  /* 0x4000001600037308 */ /* 0x000e220000001000 */
[-C--:B------:R-:W-:Y:S02]  /*2b10*/  FSETP.NAN.AND P2, PT, |R22|, |R22|.reuse, PT ;  /* 0x400000161600720b */ /* 0x080fe40003f48200 */
[----:B0-----:R-:W-:Y:S02]  /*2b20*/  FSEL R23, R3, |R22|, P3 ;  /* 0x4000001603177208 */ /* 0x001fe40001800000 */
[----:B------:R-:W-:Y:S02]  /*2b30*/  MOV R3, 0x3b2090aa ;  /* 0x3b2090aa00037802 */ /* 0x000fe40000000f00 */
[----:B------:R-:W-:Y:S01]  /*2b40*/  LOP3.LUT R22, R26, 0x1, RZ, 0xc0, !PT ;  /* 0x000000011a167812 */ /* 0x000fe200078ec0ff */
[----:B------:R-:W-:Y:S01]  /*2b50*/  FMUL R24, R23, R23 ;  /* 0x0000001717187220 */ /* 0x000fe20000400000 */
[----:B------:R-:W-:Y:S02]  /*2b60*/  HFMA2 R26, -RZ, RZ, 1.857421875, -1409 ;  /* 0x3f6ee581ff1a7431 */ /* 0x000fe400000001ff */
[----:B------:R-:W-:Y:S01]  /*2b70*/  ISETP.NE.U32.AND P0, PT, R22, 0x1, PT ;  /* 0x000000011600780c */ /* 0x000fe20003f05070 */
[----:B------:R-:W-:-:S03]  /*2b80*/  FFMA R3, R24, R3, -0.014396979473531246185 ;  /* 0xbc6be14f18037423 */ /* 0x000fc60000000003 */
[----:B------:R-:W-:Y:S01]  /*2b90*/  ISETP.NE.U32.AND.EX P0, PT, RZ, RZ, PT, P0 ;  /* 0x000000ffff00720c */ /* 0x000fe20003f05100 */
[----:B------:R-:W-:-:S04]  /*2ba0*/  FFMA R3, R24, R3, 0.039849750697612762451 ;  /* 0x3d23397e18037423 */ /* 0x000fc80000000003 */
[----:B------:R-:W-:-:S04]  /*2bb0*/  FFMA R3, R24, R3, -0.072529748082160949707 ;  /* 0xbd948a7a18037423 */ /* 0x000fc80000000003 */
[----:B------:R-:W-:-:S04]  /*2bc0*/  FFMA R3, R24, R3, 0.10518480092287063599 ;  /* 0x3dd76b2118037423 */ /* 0x000fc80000000003 */
[C---:B------:R-:W-:Y:S02]  /*2bd0*/  FFMA R25, R24.reuse, R3, -0.14171802997589111328 ;  /* 0xbe111e8818197423 */ /* 0x040fe40000000003 */
[----:B------:R-:W0:Y:S02]  /*2be0*/  F2F.F64.F32 R2, R20 ;  /* 0x0000001400027310 */ /* 0x000e240000201800 */
[----:B------:R-:W-:-:S04]  /*2bf0*/  FFMA R25, R24, R25, 0.19988775253295898438 ;  /* 0x3e4caf6018197423 */ /* 0x000fc80000000019 */
[----:B------:R-:W-:-:S04]  /*2c00*/  FFMA R25, R24, R25, -0.33332940936088562012 ;  /* 0xbeaaaa2718197423 */ /* 0x000fc80000000019 */
[----:B------:R-:W-:-:S04]  /*2c10*/  FMUL R24, R24, R25 ;  /* 0x0000001918187220 */ /* 0x000fc80000400000 */
[----:B------:R-:W-:Y:S01]  /*2c20*/  FFMA R23, R23, R24, R23 ;  /* 0x0000001817177223 */ /* 0x000fe20000000017 */
[----:B0-----:R-:W-:Y:S02]  /*2c30*/  DFMA R6, R2, -R16, R6 ;  /* 0x800000100206722b */ /* 0x001fe40000000006 */
[----:B------:R-:W-:Y:S01]  /*2c40*/  DADD R14, R14, -R2 ;  /* 0x000000000e0e7229 */ /* 0x000fe20000000802 */
[----:B------:R-:W-:-:S05]  /*2c50*/  @P3 FFMA R23, R26, 1.6832555532455444336, -R23 ;  /* 0x3fd774eb1a173823 */ /* 0x000fca0000000817 */
[----:B------:R-:W-:-:S05]  /*2c60*/  @!P2 FSEL R23, -|R23|, |R23|, !P0 ;  /* 0x400000171717a208 */ /* 0x000fca0004000300 */
[----:B------:R-:W-:-:S07]  /*2c70*/  FMUL R23, R23, 57.2957763671875 ;  /* 0x42652ee017177820 */ /* 0x000fce0000400000 */
.L_x_55:
[----:B------:R-:W-:Y:S05]  /*2c80*/  BSYNC.RECONVERGENT B0 ;  /* 0x0000000000007941 */ /* 0x000fea0003800200 */
.L_x_52:
[----:B------:R-:W0:Y:S01]  /*2c90*/  LDC.64 R2, c[0x0][0x3a8] ;  /* 0x0000ea00ff027b82 */ /* 0x000e220000000a00 */
[----:B------:R-:W-:Y:S01]  /*2ca0*/  IMAD R21, R19, R21, R0 ;  /* 0x0000001513157224 */ /* 0x000fe200078e0200 */
[----:B------:R-:W-:-:S03]  /*2cb0*/  PLOP3.LUT P0, PT, PT, PT, PT, 0x80, 0x8 ;  /* 0x000000000008781c */ /* 0x000fc60003f0f070 */
[----:B0-----:R-:W-:-:S05]  /*2cc0*/  IMAD.WIDE R2, R21, 0x4, R2 ;  /* 0x0000000415027825 */ /* 0x001fca00078e0202 */
[----:B------:R3:W-:Y:S01]  /*2cd0*/  STG.E desc[UR6][R2.64], R23 ;  /* 0x0000001702007986 */ /* 0x0007e2000c101906 */
[----:B------:R-:W-:Y:S05]  /*2ce0*/  @P1 BRA `(.L_x_57) ;  /* 0xfffffff8001c1947 */ /* 0x000fea000383ffff */
.L_x_42:
[----:B------:R-:W-:Y:S05]  /*2cf0*/  BSYNC.RECONVERGENT B1 ;  /* 0x0000000000017941 */ /* 0x000fea0003800200 */
.L_x_41:
[----:B------:R-:W1:Y:S01]  /*2d00*/  LDCU UR4, c[0x0][0x390] ;  /* 0x00007200ff0477ac */ /* 0x000e620008000800 */
[----:B------:R-:W-:-:S04]  /*2d10*/  IADD3 R0, PT, PT, R0, UR5, RZ ;  /* 0x0000000500007c10 */ /* 0x000fc8000fffe0ff */
[----:B-1----:R-:W-:-:S13]  /*2d20*/  ISETP.GE.AND P0, PT, R0, UR4, PT ;  /* 0x0000000400007c0c */ /* 0x002fda000bf06270 */
[----:B------:R-:W-:Y:S05]  /*2d30*/  @!P0 BRA `(.L_x_7) ;  /* 0xfffffff000588947 */ /* 0x000fea000383ffff */
[----:B------:R-:W-:Y:S05]  /*2d40*/  EXIT ;  /* 0x000000000000794d */ /* 0x000fea0003800000 */
.L_x_58:
[----:B------:R-:W-:-:S00]  /*2d50*/  BRA `(.L_x_58) ;  /* 0xfffffffc00fc7947 */ /* 0x000fc0000383ffff */
[----:B------:R-:W-:-:S00]  /*2d60*/  NOP ;  /* 0x0000000000007918 */ /* 0x000fc00000000000 */
        /* <DEDUP_REMOVED lines=9> */
.L_x_63:


//--------------------- .text.linearreg_angle_batch_f32 --------------------------
	.section	.text.linearreg_angle_batch_f32,"ax",@progbits
	.align	128
        .global         linearreg_angle_batch_f32
        .type           linearreg_angle_batch_f32,@function
        .size           linearreg_angle_batch_f32,(.L_x_64 - linearreg_angle_batch_f32)
        .other          linearreg_angle_batch_f32,@"STO_CUDA_ENTRY STV_DEFAULT"
linearreg_angle_batch_f32:
.text.linearreg_angle_batch_f32:
[----:B------:R-:W-:Y:S01]  /*0000*/  LDC R1, c[0x0][0x37c] ;  /* 0x0000df00ff017b82 */ /* 0x000fe20000000800 */
[----:B------:R-:W0:Y:S01]  /*0010*/  S2R R0, SR_CTAID.Y ;  /* 0x0000000000007919 */ /* 0x000e220000002600 */
[----:B------:R-:W0:Y:S02]  /*0020*/  LDCU UR4, c[0x0][0x3c0] ;  /* 0x00007800ff0477ac */ /* 0x000e240008000800 */
[----:B0-----:R-:W-:-:S13]  /*0030*/  ISETP.GE.AND P0, PT, R0, UR4, PT ;  /* 0x0000000400007c0c */ /* 0x001fda000bf06270 */
[----:B------:R-:W-:Y:S05]  /*0040*/  @P0 EXIT ;  /* 0x000000000000094d */ /* 0x000fea0003800000 */
[----:B------:R-:W0:Y:S01]  /*0050*/  LDC.64 R22, c[0x0][0x3a8] ;  /* 0x0000ea00ff167b82 */ /* 0x000e220000000a00 */
[----:B------:R-:W1:Y:S07]  /*0060*/  LDCU.64 UR4, c[0x0][0x358] ;  /* 0x00006b00ff0477ac */ /* 0x000e6e0008000a00 */
[----:B------:R-:W2:Y:S01]  /*0070*/  LDC R2, c[0x0][0x3a0] ;  /* 0x0000e800ff027b82 */ /* 0x000ea20000000800 */
[----:B0-----:R-:W-:-:S06]  /*0080*/  IMAD.WIDE.U32 R22, R0, 0x4, R22 ;  /* 0x0000000400167825 */ /* 0x001fcc00078e0016 */
[----:B-1----:R-:W2:Y:S02]  /*0090*/  LDG.E.CONSTANT R22, desc[UR4][R22.64] ;  /* 0x0000000416167981 */ /* 0x002ea4000c1e9900 */
[----:B--2---:R-:W-:-:S04]  /*00a0*/  ISETP.GT.AND P0, PT, R22, R2, PT ;  /* 0x000000021600720c */ /* 0x004fc80003f04270 */
[----:B------:R-:W-:-:S13]  /*00b0*/  ISETP.LT.OR P0, PT, R22, 0x2, P0 ;  /* 0x000000021600780c */ /* 0x000fda0000701670 */
[----:B------:R-:W-:Y:S05]  /*00c0*/  @P0 EXIT ;  /* 0x000000000000094d */ /* 0x000fea0003800000 */
[----:B------:R-:W0:Y:S01]  /*00d0*/  S2R R23, SR_TID.X ;  /* 0x0000000000177919 */ /* 0x000e220000002100 */
[----:B------:R-:W0:Y:S08]  /*00e0*/  S2UR UR6, SR_CTAID.X ;  /* 0x00000000000679c3 */ /* 0x000e300000002500 */
[----:B------:R-:W0:Y:S02]  /*00f0*/  LDC R24, c[0x0][0x360] ;  /* 0x0000d800ff187b82 */ /* 0x000e240000000800 */
[----:B0-----:R-:W-:-:S05]  /*0100*/  IMAD R23, R24, UR6, R23 ;  /* 0x0000000618177c24 */ /* 0x001fca000f8e0217 */
[----:B------:R-:W-:-:S13]  /*0110*/  ISETP.GE.AND P0, PT, R23, R2, PT ;  /* 0x000000021700720c */ /* 0x000fda0003f06270 */
[----:B------:R-:W-:Y:S05]  /*0120*/  @P0 EXIT ;  /* 0x000000000000094d */ /* 0x000fea0003800000 */
[----:B------:R-:W0:Y:S08]  /*0130*/  LDC.64 R12, c[0x0][0x3b8] ;  /* 0x0000ee00ff0c7b82 */ /* 0x000e300000000a00 */
[----:B------:R-:W1:Y:S01]  /*0140*/  LDC.64 R2, c[0x0][0x3b0] ;  /* 0x0000ec00ff027b82 */ /* 0x000e620000000a00 */
[----:B------:R-:W2:Y:S07]  /*0150*/  LDCU UR6, c[0x0][0x370] ;  /* 0x00006e00ff0677ac */ /* 0x000eae0008000800 */
[----:B------:R-:W3:Y:S01]  /*0160*/  LDC R15, c[0x0][0x3a4] ;  /* 0x0000e900ff0f7b82 */ /* 0x000ee20000000800 */
[----:B------:R4:W0:Y:S01]  /*0170*/  I2F.F64.U32 R10, R22 ;  /* 0x00000016000a7312 */ /* 0x0008220000201800 */
[----:B------:R-:W0:Y:S01]  /*0180*/  LDCU UR7, c[0x0][0x3a0] ;  /* 0x00007400ff0777ac */ /* 0x000e220008000800 */
[----:B------:R-:W0:Y:S02]  /*0190*/  LDCU.64 UR8, c[0x0][0x398] ;  /* 0x00007300ff0877ac */ /* 0x000e240008000a00 */
[----:B0-----:R-:W-:-:S03]  /*01a0*/  IMAD.WIDE.U32 R12, R0, 0x4, R12 ;  /* 0x00000004000c7825 */ /* 0x001fc600078e000c */
[----:B------:R-:W0:Y:S01]  /*01b0*/  LDC.64 R8, c[0x0][0x398] ;  /* 0x0000e600ff087b82 */ /* 0x000e220000000a00 */
[----:B------:R-:W0:Y:S02]  /*01c0*/  LDCU.64 UR10, c[0x0][0x388] ;  /* 0x00007100ff0a77ac */ /* 0x000e240008000a00 */
[----:B------:R-:W5:Y:S01]  /*01d0*/  LDG.E.CONSTANT R12, desc[UR4][R12.64] ;  /* 0x000000040c0c7981 */ /* 0x000f62000c1e9900 */
[----:B------:R-:W0:Y:S01]  /*01e0*/  LDCU.64 UR12, c[0x0][0x390] ;  /* 0x00007200ff0c77ac */ /* 0x000e220008000a00 */
[----:B-1----:R-:W-:-:S03]  /*01f0*/  IMAD.WIDE.U32 R2, R0, 0x4, R2 ;  /* 0x0000000400027825 */ /* 0x002fc600078e0002 */
[----:B------:R-:W1:Y:S02]  /*0200*/  LDC.64 R6, c[0x0][0x3c8] ;  /* 0x0000f200ff067b82 */ /* 0x000e640000000a00 */
[----:B------:R5:W4:Y:S01]  /*0210*/  LDG.E.CONSTANT R4, desc[UR4][R2.64] ;  /* 0x0000000402047981 */ /* 0x000b22000c1e9900 */
[----:B--2---:R-:W-:Y:S01]  /*0220*/  IMAD R24, R24, UR6, RZ ;  /* 0x0000000618187c24 */ /* 0x004fe2000f8e02ff */
[----:B---3--:R-:W-:Y:S01]  /*0230*/  IADD3 R26, PT, PT, R22, -0x1, R15 ;  /* 0xffffffff161a7810 */ /* 0x008fe20007ffe00f */
[----:B-----5:R2:W3:Y:S08]  /*0240*/  F2F.F64.F32 R2, R12 ;  /* 0x0000000c00027310 */ /* 0x0204f00000201800 */
[----:B012-4-:R-:W4:Y:S02]  /*0250*/  F2F.F64.F32 R4, R4 ;  /* 0x0000000400047310 */ /* 0x017f240000201800 */
.L_x_61:
[----:B------:R-:W-:Y:S01]  /*0260*/  ISETP.GE.AND P0, PT, R23, R26, PT ;  /* 0x0000001a1700720c */ /* 0x000fe20003f06270 */
[----:B------:R-:W-:Y:S01]  /*0270*/  BSSY.RECONVERGENT B0, `(.L_x_59) ;  /* 0x000003c000007945 */ /* 0x000fe20003800200 */
[----:B0-----:R-:W-:-:S11]  /*0280*/  IMAD.MOV.U32 R17, RZ, RZ, 0x7fffffff ;  /* 0x7fffffffff117424 */ /* 0x001fd600078e00ff */
[----:B------:R-:W-:Y:S05]  /*0290*/  @!P0 BRA `(.L_x_60) ;  /* 0x0000000000e48947 */ /* 0x000fea0003800000 */
[----:B------:R-:W-:Y:S01]  /*02a0*/  SHF.R.S32.HI R20, RZ, 0x1f, R23 ;  /* 0x0000001fff147819 */ /* 0x000fe20000011417 */
[----:B------:R-:W-:Y:S01]  /*02b0*/  IMAD.WIDE R14, R23, 0x4, R8 ;  /* 0x00000004170e7825 */ /* 0x000fe200078e0208 */
[----:B------:R-:W-:-:S04]  /*02c0*/  IADD3 R19, P0, PT, -R22, R23, RZ ;  /* 0x0000001716137210 */ /* 0x000fc80007f1e1ff */
[----:B------:R-:W-:Y:S01]  /*02d0*/  IADD3.X R28, PT, PT, R20, -0x1, RZ, P0, !PT ;  /* 0xffffffff141c7810 */ /* 0x000fe200007fe4ff */
[----:B------:R-:W2:Y:S01]  /*02e0*/  LDG.E.CONSTANT R14, desc[UR4][R14.64+0x4] ;  /* 0x000004040e0e7981 */ /* 0x000ea2000c1e9900 */
[----:B------:R-:W-:-:S04]  /*02f0*/  LEA R12, P0, R19, UR8, 0x2 ;  /* 0x00000008130c7c11 */ /* 0x000fc8000f8010ff */
[----:B------:R-:W-:-:S06]  /*0300*/  LEA.HI.X R13, R19, UR9, R28, 0x2, P0 ;  /* 0x00000009130d7c11 */ /* 0x000fcc00080f141c */
[----:B------:R-:W2:Y:S02]  /*0310*/  LDG.E.CONSTANT R13, desc[UR4][R12.64+0x4] ;  /* 0x000004040c0d7981 */ /* 0x000ea4000c1e9900 */
[----:B--2---:R-:W-:-:S13]  /*0320*/  ISETP.NE.AND P0, PT, R14, R13, PT ;  /* 0x0000000d0e00720c */ /* 0x004fda0003f05270 */
[----:B------:R-:W-:Y:S05]  /*0330*/  @P0 BRA `(.L_x_60) ;  /* 0x0000000000bc0947 */ /* 0x000fea0003800000 */
[----:B------:R-:W-:Y:S01]  /*0340*/  IMAD.SHL.U32 R18, R23, 0x8, RZ ;  /* 0x0000000817127824 */ /* 0x000fe200078e00ff */
[C---:B------:R-:W-:Y:S01]  /*0350*/  SHF.L.U64.HI R12, R19.reuse, 0x3, R28 ;  /* 0x00000003130c7819 */ /* 0x040fe2000001021c */
[----:B------:R-:W-:Y:S01]  /*0360*/  IMAD.SHL.U32 R16, R19, 0x8, RZ ;  /* 0x0000000813107824 */ /* 0x000fe200078e00ff */
[----:B------:R-:W-:Y:S02]  /*0370*/  SHF.L.U64.HI R13, R23, 0x3, R20 ;  /* 0x00000003170d7819 */ /* 0x000fe40000010214 */
[----:B------:R-:W-:Y:S02]  /*0380*/  IADD3 R28, P0, PT, R18, UR10, RZ ;  /* 0x0000000a121c7c10 */ /* 0x000fe4000ff1e0ff */
[C---:B------:R-:W-:Y:S02]  /*0390*/  IADD3 R14, P1, PT, R16.reuse, UR10, RZ ;  /* 0x0000000a100e7c10 */ /* 0x040fe4000ff3e0ff */
[----:B------:R-:W-:Y:S02]  /*03a0*/  IADD3 R16, P3, PT, R16, UR12, RZ ;  /* 0x0000000c10107c10 */ /* 0x000fe4000ff7e0ff */
[----:B------:R-:W-:-:S02]  /*03b0*/  IADD3 R18, P2, PT, R18, UR12, RZ ;  /* 0x0000000c12127c10 */ /* 0x000fc4000ff5e0ff */
[C---:B------:R-:W-:Y:S02]  /*03c0*/  IADD3.X R15, PT, PT, R12.reuse, UR11, RZ, P1, !PT ;  /* 0x0000000b0c0f7c10 */ /* 0x040fe40008ffe4ff */
[----:B------:R-:W-:Y:S02]  /*03d0*/  IADD3.X R17, PT, PT, R12, UR13, RZ, P3, !PT ;  /* 0x0000000d0c117c10 */ /* 0x000fe40009ffe4ff */
[C---:B------:R-:W-:Y:S02]  /*03e0*/  IADD3.X R19, PT, PT, R13.reuse, UR13, RZ, P2, !PT ;  /* 0x0000000d0d137c10 */ /* 0x040fe400097fe4ff */
[----:B------:R-:W-:Y:S01]  /*03f0*/  IADD3.X R29, PT, PT, R13, UR11, RZ, P0, !PT ;  /* 0x0000000b0d1d7c10 */ /* 0x000fe200087fe4ff */
[----:B------:R-:W2:Y:S04]  /*0400*/  LDG.E.64.CONSTANT R14, desc[UR4][R14.64+0x8] ;  /* 0x000008040e0e7981 */ /* 0x000ea8000c1e9b00 */
[----:B------:R-:W2:Y:S04]  /*0410*/  LDG.E.64.CONSTANT R12, desc[UR4][R28.64+0x8] ;  /* 0x000008041c0c7981 */ /* 0x000ea8000c1e9b00 */
[----:B------:R-:W5:Y:S04]  /*0420*/  LDG.E.64.CONSTANT R16, desc[UR4][R16.64+0x8] ;  /* 0x0000080410107981 */ /* 0x000f68000c1e9b00 */
[----:B------:R-:W5:Y:S01]  /*0430*/  LDG.E.64.CONSTANT R18, desc[UR4][R18.64+0x8] ;  /* 0x0000080412127981 */ /* 0x000f62000c1e9b00 */
[----:B------:R-:W0:Y:S01]  /*0440*/  I2F.F64 R20, R23 ;  /* 0x0000001700147312 */ /* 0x000e220000201c00 */
[----:B--2---:R-:W-:-:S02]  /*0450*/  DADD R12, R12, -R14 ;  /* 0x000000000c0c7229 */ /* 0x004fc4000000080e */
[----:B-----5:R-:W-:-:S08]  /*0460*/  DADD R16, R18, -R16 ;  /* 0x0000000012107229 */ /* 0x020fd00000000810 */
[----:B0-----:R-:W-:Y:S02]  /*0470*/  DFMA R20, R12, R20, -R16 ;  /* 0x000000140c14722b */ /* 0x001fe40000000810 */
[----:B----4-:R-:W-:-:S08]  /*0480*/  DMUL R12, R4, -R12 ;  /* 0x8000000c040c7228 */ /* 0x010fd00000000000 */
[----:B------:R-:W-:-:S08]  /*0490*/  DFMA R12, R10, R20, R12 ;  /* 0x000000140a0c722b */ /* 0x000fd0000000000c */
[----:B---3--:R-:W-:-:S10]  /*04a0*/  DMUL R12, R2, R12 ;  /* 0x0000000c020c7228 */ /* 0x008fd40000000000 */
[----:B------:R-:W0:Y:S08]  /*04b0*/  F2F.F32.F64 R12, R12 ;  /* 0x0000000c000c7310 */ /* 0x000e300000301000 */
[----:B0-----:R-:W0:Y:S01]  /*04c0*/  MUFU.RCP R15, |R12| ;  /* 0x4000000c000f7308 */ /* 0x001e220000001000 */
[----:B------:R-:W-:Y:S01]  /*04d0*/  FSETP.GT.AND P1, PT, |R12|, 1, PT ;  /* 0x3f8000000c00780b */ /* 0x000fe20003f24200 */
[----:B------:R-:W-:-:S03]  /*04e0*/  IMAD.MOV.U32 R16, RZ, RZ, 0x3b2090aa ;  /* 0x3b2090aaff107424 */ /* 0x000fc600078e00ff */
[----:B0-----:R-:W-:-:S05]  /*04f0*/  FSEL R14, R15, |R12|, P1 ;  /* 0x4000000c0f0e7208 */ /* 0x001fca0000800000 */
[----:B------:R-:W-:-:S04]  /*0500*/  FMUL R15, R14, R14 ;  /* 0x0000000e0e0f7220 */ /* 0x000fc80000400000 */
[----:B------:R-:W-:-:S04]  /*0510*/  FFMA R16, R15, R16, -0.014396979473531246185 ;  /* 0xbc6be14f0f107423 */ /* 0x000fc80000000010 */
[----:B------:R-:W-:-:S04]  /*0520*/  FFMA R16, R15, R16, 0.039849750697612762451 ;  /* 0x3d23397e0f107423 */ /* 0x000fc80000000010 */
[----:B------:R-:W-:-:S04]  /*0530*/  FFMA R16, R15, R16, -0.072529748082160949707 ;  /* 0xbd948a7a0f107423 */ /* 0x000fc80000000010 */
[----:B------:R-:W-:-:S04]  /*0540*/  FFMA R16, R15, R16, 0.10518480092287063599 ;  /* 0x3dd76b210f107423 */ /* 0x000fc80000000010 */
[----:B------:R-:W-:-:S04]  /*0550*/  FFMA R16, R15, R16, -0.14171802997589111328 ;  /* 0xbe111e880f107423 */ /* 0x000fc80000000010 */
[----:B------:R-:W-:Y:S01]  /*0560*/  FFMA R16, R15, R16, 0.19988775253295898438 ;  /* 0x3e4caf600f107423 */ /* 0x000fe20000000010 */
[----:B------:R-:W-:-:S03]  /*0570*/  SHF.R.U32.HI R13, RZ, 0x1f, R13 ;  /* 0x0000001fff0d7819 */ /* 0x000fc6000001160d */
[----:B------:R-:W-:Y:S01]  /*0580*/  FFMA R16, R15, R16, -0.33332940936088562012 ;  /* 0xbeaaaa270f107423 */ /* 0x000fe20000000010 */
[----:B------:R-:W-:Y:S02]  /*0590*/  FSETP.NAN.AND P2, PT, |R12|, |R12|, PT ;  /* 0x4000000c0c00720b */ /* 0x000fe40003f48200 */
[----:B------:R-:W-:Y:S01]  /*05a0*/  LOP3.LUT R12, R13, 0x1, RZ, 0xc0, !PT ;  /* 0x000000010d0c7812 */ /* 0x000fe200078ec0ff */
[----:B------:R-:W-:Y:S01]  /*05b0*/  FMUL R15, R15, R16 ;  /* 0x000000100f0f7220 */ /* 0x000fe20000400000 */
[----:B------:R-:W-:Y:S02]  /*05c0*/  IMAD.MOV.U32 R13, RZ, RZ, 0x3f6ee581 ;  /* 0x3f6ee581ff0d7424 */ /* 0x000fe400078e00ff */
[----:B------:R-:W-:Y:S01]  /*05d0*/  ISETP.NE.U32.AND P0, PT, R12, 0x1, PT ;  /* 0x000000010c00780c */ /* 0x000fe20003f05070 */
[----:B------:R-:W-:-:S03]  /*05e0*/  FFMA R14, R14, R15, R14 ;  /* 0x0000000f0e0e7223 */ /* 0x000fc6000000000e */
[----:B------:R-:W-:Y:S01]  /*05f0*/  ISETP.NE.U32.AND.EX P0, PT, RZ, RZ, PT, P0 ;  /* 0x000000ffff00720c */ /* 0x000fe20003f05100 */
[----:B------:R-:W-:-:S05]  /*0600*/  @P1 FFMA R14, R13, 1.6832555532455444336, -R14 ;  /* 0x3fd774eb0d0e1823 */ /* 0x000fca000000080e */
[----:B------:R-:W-:-:S05]  /*0610*/  @!P2 FSEL R14, -|R14|, |R14|, !P0 ;  /* 0x4000000e0e0ea208 */ /* 0x000fca0004000300 */
[----:B------:R-:W-:-:S07]  /*0620*/  FMUL R17, R14, 57.2957763671875 ;  /* 0x42652ee00e117820 */ /* 0x000fce0000400000 */
.L_x_60:
[----:B------:R-:W-:Y:S05]  /*0630*/  BSYNC.RECONVERGENT B0 ;  /* 0x0000000000007941 */ /* 0x000fea0003800200 */
.L_x_59:
[--C-:B------:R-:W-:Y:S02]  /*0640*/  IMAD R13, R0, UR7, R23.reuse ;  /* 0x00000007000d7c24 */ /* 0x100fe4000f8e0217 */
[----:B------:R-:W-:Y:S02]  /*0650*/  IMAD.IADD R23, R24, 0x1, R23 ;  /* 0x0000000118177824 */ /* 0x000fe400078e0217 */
[----:B------:R-:W-:-:S03]  /*0660*/  IMAD.WIDE R12, R13, 0x4, R6 ;  /* 0x000000040d0c7825 */ /* 0x000fc600078e0206 */
[----:B------:R-:W-:Y:S02]  /*0670*/  ISETP.GE.AND P0, PT, R23, UR7, PT ;  /* 0x0000000717007c0c */ /* 0x000fe4000bf06270 */
[----:B------:R0:W-:Y:S11]  /*0680*/  STG.E desc[UR4][R12.64], R17 ;  /* 0x000000110c007986 */ /* 0x0001f6000c101904 */
[----:B------:R-:W-:Y:S05]  /*0690*/  @!P0 BRA `(.L_x_61) ;  /* 0xfffffff800f08947 */ /* 0x000fea000383ffff */
[----:B------:R-:W-:Y:S05]  /*06a0*/  EXIT ;  /* 0x000000000000794d */ /* 0x000fea0003800000 */
.L_x_62:
        /* <DEDUP_REMOVED lines=13> */
.L_x_64:


//--------------------- .nv.shared.reserved.0     --------------------------
	.section	.nv.shared.reserved.0,"aw",@nobits
	.weak		__nv_reservedSMEM_offset_0_alias
	.size		__nv_reservedSMEM_offset_0_alias, 0, 64
	.other		__nv_reservedSMEM_offset_0_alias,@"STO_CUDA_RESERVED_SHARED STV_DEFAULT"
__nv_reservedSMEM_offset_0_alias:
	.zero		0
	.zero		64


//--------------------- .nv.constant0.linearreg_angle_many_series_one_param_f32 --------------------------
	.section	.nv.constant0.linearreg_angle_many_series_one_param_f32,"a",@progbits
	.sectionflags	@""
	.align	4
.nv.constant0.linearreg_angle_many_series_one_param_f32:
	.zero		944


//--------------------- .nv.constant0.linearreg_angle_batch_f32 --------------------------
	.section	.nv.constant0.linearreg_angle_batch_f32,"a",@progbits
	.sectionflags	@""
	.align	4
.nv.constant0.linearreg_angle_batch_f32:
	.zero		976


//--------------------- SYMBOLS --------------------------

	.type		.nv.reservedSmem.offset0,@object
	.size		.nv.reservedSmem.offset0,0x4
